//
// Generated by NVIDIA NVVM Compiler
//
// Compiler Build ID: CL-36424714
// Cuda compilation tools, release 13.0, V13.0.88
// Based on NVVM 20.0.0
//

.version 9.0
.target sm_100
.address_size 64

	// .globl	_Z10image_procPhS_jjjyj

.visible .entry _Z10image_procPhS_jjjyj(
	.param .u64 .ptr .align 1 _Z10image_procPhS_jjjyj_param_0,
	.param .u64 .ptr .align 1 _Z10image_procPhS_jjjyj_param_1,
	.param .u32 _Z10image_procPhS_jjjyj_param_2,
	.param .u32 _Z10image_procPhS_jjjyj_param_3,
	.param .u32 _Z10image_procPhS_jjjyj_param_4,
	.param .u64 _Z10image_procPhS_jjjyj_param_5,
	.param .u32 _Z10image_procPhS_jjjyj_param_6
)
{
	.reg .pred 	%p<13>;
	.reg .b16 	%rs<46>;
	.reg .b32 	%r<41>;
	.reg .b32 	%f<149>;
	.reg .b64 	%rd<46>;

	ld.param.u64 	%rd9, [_Z10image_procPhS_jjjyj_param_0];
	ld.param.u64 	%rd7, [_Z10image_procPhS_jjjyj_param_1];
	ld.param.u32 	%r17, [_Z10image_procPhS_jjjyj_param_2];
	ld.param.u32 	%r18, [_Z10image_procPhS_jjjyj_param_3];
	ld.param.u32 	%r15, [_Z10image_procPhS_jjjyj_param_4];
	ld.param.u64 	%rd8, [_Z10image_procPhS_jjjyj_param_5];
	ld.param.u32 	%r16, [_Z10image_procPhS_jjjyj_param_6];
	cvta.to.global.u64 	%rd1, %rd9;
	mov.u32 	%r19, %ctaid.x;
	mov.u32 	%r20, %ntid.x;
	mov.u32 	%r21, %tid.x;
	mad.lo.s32 	%r1, %r19, %r20, %r21;
	mov.u32 	%r22, %ctaid.y;
	mov.u32 	%r23, %ntid.y;
	mov.u32 	%r24, %tid.y;
	mad.lo.s32 	%r2, %r22, %r23, %r24;
	setp.ge.u32 	%p1, %r1, %r17;
	setp.ge.u32 	%p2, %r2, %r18;
	or.pred  	%p3, %p1, %p2;
	@%p3 bra 	$L__BB0_14;
	mul.lo.s32 	%r25, %r15, %r2;
	mad.lo.s32 	%r3, %r1, 3, %r25;
	setp.eq.s32 	%p4, %r16, 0;
	mov.f32 	%f146, 0f00000000;
	mov.f32 	%f147, %f146;
	mov.f32 	%f148, %f146;
	@%p4 bra 	$L__BB0_13;
	cvt.u64.u32 	%rd2, %r3;
	and.b32  	%r4, %r16, 7;
	setp.lt.u32 	%p5, %r16, 8;
	mov.f32 	%f148, 0f00000000;
	mov.b32 	%r39, 0;
	mov.f32 	%f147, %f148;
	mov.f32 	%f146, %f148;
	@%p5 bra 	$L__BB0_5;
	and.b32  	%r39, %r16, -8;
	neg.s32 	%r37, %r39;
	add.s64 	%rd45, %rd1, %rd2;
	shl.b64 	%rd4, %rd8, 3;
	mov.f32 	%f148, 0f00000000;
$L__BB0_4:
	.pragma "nounroll";
	ld.global.u8 	%rs1, [%rd45];
	cvt.rn.f32.u16 	%f41, %rs1;
	add.f32 	%f42, %f146, %f41;
	ld.global.u8 	%rs2, [%rd45+1];
	cvt.rn.f32.u16 	%f43, %rs2;
	add.f32 	%f44, %f147, %f43;
	ld.global.u8 	%rs3, [%rd45+2];
	cvt.rn.f32.u16 	%f45, %rs3;
	add.f32 	%f46, %f148, %f45;
	add.s64 	%rd10, %rd45, %rd8;
	ld.global.u8 	%rs4, [%rd10];
	cvt.rn.f32.u16 	%f47, %rs4;
	add.f32 	%f48, %f42, %f47;
	ld.global.u8 	%rs5, [%rd10+1];
	cvt.rn.f32.u16 	%f49, %rs5;
	add.f32 	%f50, %f44, %f49;
	ld.global.u8 	%rs6, [%rd10+2];
	cvt.rn.f32.u16 	%f51, %rs6;
	add.f32 	%f52, %f46, %f51;
	add.s64 	%rd11, %rd10, %rd8;
	ld.global.u8 	%rs7, [%rd11];
	cvt.rn.f32.u16 	%f53, %rs7;
	add.f32 	%f54, %f48, %f53;
	ld.global.u8 	%rs8, [%rd11+1];
	cvt.rn.f32.u16 	%f55, %rs8;
	add.f32 	%f56, %f50, %f55;
	ld.global.u8 	%rs9, [%rd11+2];
	cvt.rn.f32.u16 	%f57, %rs9;
	add.f32 	%f58, %f52, %f57;
	add.s64 	%rd12, %rd11, %rd8;
	ld.global.u8 	%rs10, [%rd12];
	cvt.rn.f32.u16 	%f59, %rs10;
	add.f32 	%f60, %f54, %f59;
	ld.global.u8 	%rs11, [%rd12+1];
	cvt.rn.f32.u16 	%f61, %rs11;
	add.f32 	%f62, %f56, %f61;
	ld.global.u8 	%rs12, [%rd12+2];
	cvt.rn.f32.u16 	%f63, %rs12;
	add.f32 	%f64, %f58, %f63;
	add.s64 	%rd13, %rd12, %rd8;
	ld.global.u8 	%rs13, [%rd13];
	cvt.rn.f32.u16 	%f65, %rs13;
	add.f32 	%f66, %f60, %f65;
	ld.global.u8 	%rs14, [%rd13+1];
	cvt.rn.f32.u16 	%f67, %rs14;
	add.f32 	%f68, %f62, %f67;
	ld.global.u8 	%rs15, [%rd13+2];
	cvt.rn.f32.u16 	%f69, %rs15;
	add.f32 	%f70, %f64, %f69;
	add.s64 	%rd14, %rd13, %rd8;
	ld.global.u8 	%rs16, [%rd14];
	cvt.rn.f32.u16 	%f71, %rs16;
	add.f32 	%f72, %f66, %f71;
	ld.global.u8 	%rs17, [%rd14+1];
	cvt.rn.f32.u16 	%f73, %rs17;
	add.f32 	%f74, %f68, %f73;
	ld.global.u8 	%rs18, [%rd14+2];
	cvt.rn.f32.u16 	%f75, %rs18;
	add.f32 	%f76, %f70, %f75;
	add.s64 	%rd15, %rd14, %rd8;
	ld.global.u8 	%rs19, [%rd15];
	cvt.rn.f32.u16 	%f77, %rs19;
	add.f32 	%f78, %f72, %f77;
	ld.global.u8 	%rs20, [%rd15+1];
	cvt.rn.f32.u16 	%f79, %rs20;
	add.f32 	%f80, %f74, %f79;
	ld.global.u8 	%rs21, [%rd15+2];
	cvt.rn.f32.u16 	%f81, %rs21;
	add.f32 	%f82, %f76, %f81;
	add.s64 	%rd16, %rd15, %rd8;
	ld.global.u8 	%rs22, [%rd16];
	cvt.rn.f32.u16 	%f83, %rs22;
	add.f32 	%f146, %f78, %f83;
	ld.global.u8 	%rs23, [%rd16+1];
	cvt.rn.f32.u16 	%f84, %rs23;
	add.f32 	%f147, %f80, %f84;
	ld.global.u8 	%rs24, [%rd16+2];
	cvt.rn.f32.u16 	%f85, %rs24;
	add.f32 	%f148, %f82, %f85;
	add.s32 	%r37, %r37, 8;
	add.s64 	%rd45, %rd45, %rd4;
	setp.ne.s32 	%p6, %r37, 0;
	@%p6 bra 	$L__BB0_4;
$L__BB0_5:
	setp.eq.s32 	%p7, %r4, 0;
	@%p7 bra 	$L__BB0_13;
	and.b32  	%r10, %r16, 3;
	setp.lt.u32 	%p8, %r4, 4;
	@%p8 bra 	$L__BB0_8;
	cvt.u64.u32 	%rd17, %r39;
	mad.lo.s64 	%rd18, %rd8, %rd17, %rd2;
	add.s64 	%rd19, %rd1, %rd18;
	ld.global.u8 	%rs25, [%rd19];
	cvt.rn.f32.u16 	%f87, %rs25;
	add.f32 	%f88, %f146, %f87;
	ld.global.u8 	%rs26, [%rd19+1];
	cvt.rn.f32.u16 	%f89, %rs26;
	add.f32 	%f90, %f147, %f89;
	ld.global.u8 	%rs27, [%rd19+2];
	cvt.rn.f32.u16 	%f91, %rs27;
	add.f32 	%f92, %f148, %f91;
	add.s32 	%r27, %r39, 1;
	cvt.u64.u32 	%rd20, %r27;
	mad.lo.s64 	%rd21, %rd8, %rd20, %rd2;
	add.s64 	%rd22, %rd1, %rd21;
	ld.global.u8 	%rs28, [%rd22];
	cvt.rn.f32.u16 	%f93, %rs28;
	add.f32 	%f94, %f88, %f93;
	ld.global.u8 	%rs29, [%rd22+1];
	cvt.rn.f32.u16 	%f95, %rs29;
	add.f32 	%f96, %f90, %f95;
	ld.global.u8 	%rs30, [%rd22+2];
	cvt.rn.f32.u16 	%f97, %rs30;
	add.f32 	%f98, %f92, %f97;
	add.s32 	%r28, %r39, 2;
	cvt.u64.u32 	%rd23, %r28;
	mad.lo.s64 	%rd24, %rd8, %rd23, %rd2;
	add.s64 	%rd25, %rd1, %rd24;
	ld.global.u8 	%rs31, [%rd25];
	cvt.rn.f32.u16 	%f99, %rs31;
	add.f32 	%f100, %f94, %f99;
	ld.global.u8 	%rs32, [%rd25+1];
	cvt.rn.f32.u16 	%f101, %rs32;
	add.f32 	%f102, %f96, %f101;
	ld.global.u8 	%rs33, [%rd25+2];
	cvt.rn.f32.u16 	%f103, %rs33;
	add.f32 	%f104, %f98, %f103;
	add.s32 	%r29, %r39, 3;
	cvt.u64.u32 	%rd26, %r29;
	mad.lo.s64 	%rd27, %rd8, %rd26, %rd2;
	add.s64 	%rd28, %rd1, %rd27;
	ld.global.u8 	%rs34, [%rd28];
	cvt.rn.f32.u16 	%f105, %rs34;
	add.f32 	%f146, %f100, %f105;
	ld.global.u8 	%rs35, [%rd28+1];
	cvt.rn.f32.u16 	%f106, %rs35;
	add.f32 	%f147, %f102, %f106;
	ld.global.u8 	%rs36, [%rd28+2];
	cvt.rn.f32.u16 	%f107, %rs36;
	add.f32 	%f148, %f104, %f107;
	add.s32 	%r39, %r39, 4;
$L__BB0_8:
	setp.eq.s32 	%p9, %r10, 0;
	@%p9 bra 	$L__BB0_13;
	setp.eq.s32 	%p10, %r10, 1;
	@%p10 bra 	$L__BB0_11;
	cvt.u64.u32 	%rd29, %r39;
	mad.lo.s64 	%rd30, %rd8, %rd29, %rd2;
	add.s64 	%rd31, %rd1, %rd30;
	ld.global.u8 	%rs37, [%rd31];
	cvt.rn.f32.u16 	%f109, %rs37;
	add.f32 	%f110, %f146, %f109;
	ld.global.u8 	%rs38, [%rd31+1];
	cvt.rn.f32.u16 	%f111, %rs38;
	add.f32 	%f112, %f147, %f111;
	ld.global.u8 	%rs39, [%rd31+2];
	cvt.rn.f32.u16 	%f113, %rs39;
	add.f32 	%f114, %f148, %f113;
	add.s32 	%r30, %r39, 1;
	cvt.u64.u32 	%rd32, %r30;
	mad.lo.s64 	%rd33, %rd8, %rd32, %rd2;
	add.s64 	%rd34, %rd1, %rd33;
	ld.global.u8 	%rs40, [%rd34];
	cvt.rn.f32.u16 	%f115, %rs40;
	add.f32 	%f146, %f110, %f115;
	ld.global.u8 	%rs41, [%rd34+1];
	cvt.rn.f32.u16 	%f116, %rs41;
	add.f32 	%f147, %f112, %f116;
	ld.global.u8 	%rs42, [%rd34+2];
	cvt.rn.f32.u16 	%f117, %rs42;
	add.f32 	%f148, %f114, %f117;
	add.s32 	%r39, %r39, 2;
$L__BB0_11:
	and.b32  	%r31, %r16, 1;
	setp.eq.b32 	%p11, %r31, 1;
	not.pred 	%p12, %p11;
	@%p12 bra 	$L__BB0_13;
	cvt.u64.u32 	%rd35, %r39;
	mad.lo.s64 	%rd36, %rd8, %rd35, %rd2;
	add.s64 	%rd37, %rd1, %rd36;
	ld.global.u8 	%rs43, [%rd37];
	cvt.rn.f32.u16 	%f118, %rs43;
	add.f32 	%f146, %f146, %f118;
	ld.global.u8 	%rs44, [%rd37+1];
	cvt.rn.f32.u16 	%f119, %rs44;
	add.f32 	%f147, %f147, %f119;
	ld.global.u8 	%rs45, [%rd37+2];
	cvt.rn.f32.u16 	%f120, %rs45;
	add.f32 	%f148, %f148, %f120;
$L__BB0_13:
	cvta.to.global.u64 	%rd38, %rd7;
	cvt.rn.f32.u32 	%f121, %r16;
	div.rn.f32 	%f122, %f146, %f121;
	cvt.rzi.u32.f32 	%r32, %f122;
	div.rn.f32 	%f123, %f147, %f121;
	cvt.rzi.u32.f32 	%r33, %f123;
	div.rn.f32 	%f124, %f148, %f121;
	cvt.rzi.u32.f32 	%r34, %f124;
	cvt.u64.u32 	%rd39, %r3;
	add.s64 	%rd40, %rd38, %rd39;
	st.global.u8 	[%rd40], %r32;
	add.s32 	%r35, %r3, 1;
	cvt.u64.u32 	%rd41, %r35;
	add.s64 	%rd42, %rd38, %rd41;
	st.global.u8 	[%rd42], %r33;
	add.s32 	%r36, %r3, 2;
	cvt.u64.u32 	%rd43, %r36;
	add.s64 	%rd44, %rd38, %rd43;
	st.global.u8 	[%rd44], %r34;
$L__BB0_14:
	ret;

}


// ===== COMPILED SASS (sm_100) =====

	.target	sm_100

	.elftype	@"ET_EXEC"


//--------------------- .note.nv.tkinfo           --------------------------
	.section	.note.nv.tkinfo,"",@"SHT_NOTE"
	.sectionflags	@"SHF_NOTE_NV_TKINFO"
	.tkinfo
        /*0018*/ 	.word	0x00000002
        /*0030*/ 	.string	""
        /*0030*/ 	.string	"ptxas"
        /*0030*/ 	.string	"Cuda compilation tools, release 13.0, V13.0.88"
        /*0030*/ 	.string	"Build cuda_13.0.r13.0/compiler.36424714_0"
        /*0030*/ 	.string	"-arch sm_100 -m 64 "



//--------------------- .note.nv.cuinfo           --------------------------
	.section	.note.nv.cuinfo,"",@"SHT_NOTE"
	.sectionflags	@"SHF_NOTE_NV_CUINFO"
        /*0018*/ 	.short	0x0002
        /*001a*/ 	.short	0x0064
        /*001c*/ 	.short	0x0082
	.zero		2


//--------------------- .nv.info                  --------------------------
	.section	.nv.info,"",@"SHT_CUDA_INFO"
	.align	4


	//----- nvinfo : EIATTR_REGCOUNT
	.align		4
        /*0000*/ 	.byte	0x04, 0x2f
        /*0002*/ 	.short	(.L_1 - .L_0)
	.align		4
.L_0:
        /*0004*/ 	.word	index@(_Z10image_procPhS_jjjyj)
        /*0008*/ 	.word	0x00000020


	//----- nvinfo : EIATTR_FRAME_SIZE
	.align		4
.L_1:
        /*000c*/ 	.byte	0x04, 0x11
        /*000e*/ 	.short	(.L_3 - .L_2)
	.align		4
.L_2:
        /*0010*/ 	.word	index@($__internal_0_$__cuda_sm3x_div_rn_noftz_f32_slowpath)
        /*0014*/ 	.word	0x00000000


	//----- nvinfo : EIATTR_FRAME_SIZE
	.align		4
.L_3:
        /*0018*/ 	.byte	0x04, 0x11
        /*001a*/ 	.short	(.L_5 - .L_4)
	.align		4
.L_4:
        /*001c*/ 	.word	index@(_Z10image_procPhS_jjjyj)
        /*0020*/ 	.word	0x00000000


	//----- nvinfo : EIATTR_MIN_STACK_SIZE
	.align		4
.L_5:
        /*0024*/ 	.byte	0x04, 0x12
        /*0026*/ 	.short	(.L_7 - .L_6)
	.align		4
.L_6:
        /*0028*/ 	.word	index@(_Z10image_procPhS_jjjyj)
        /*002c*/ 	.word	0x00000000
.L_7:


//--------------------- .nv.compat                --------------------------
	.section	.nv.compat,"",@"SHT_CUDA_COMPAT_INFO"
	.align	4
        /*0000*/ 	.byte	0x02, 0x09, 0x00, 0x00, 0x02, 0x02, 0x01, 0x00, 0x02, 0x05, 0x05, 0x00, 0x03, 0x07, 0x01, 0x01
        /*0010*/ 	.byte	0x02, 0x03, 0x00, 0x00, 0x02, 0x06, 0x01, 0x00, 0x04, 0x0b, 0x08, 0x00, 0x01, 0x00, 0x00, 0x00
        /*0020*/ 	.byte	0x00, 0x00, 0x00, 0x00


//--------------------- .nv.info._Z10image_procPhS_jjjyj --------------------------
	.section	.nv.info._Z10image_procPhS_jjjyj,"",@"SHT_CUDA_INFO"
	.sectionflags	@""
	.align	4


	//----- nvinfo : EIATTR_CUDA_API_VERSION
	.align		4
        /*0000*/ 	.byte	0x04, 0x37
        /*0002*/ 	.short	(.L_9 - .L_8)
.L_8:
        /*0004*/ 	.word	0x00000082


	//----- nvinfo : EIATTR_KPARAM_INFO
	.align		4
.L_9:
        /*0008*/ 	.byte	0x04, 0x17
        /*000a*/ 	.short	(.L_11 - .L_10)
.L_10:
        /*000c*/ 	.word	0x00000000
        /*0010*/ 	.short	0x0006
        /*0012*/ 	.short	0x0028
        /*0014*/ 	.byte	0x00, 0xf0, 0x11, 0x00


	//----- nvinfo : EIATTR_KPARAM_INFO
	.align		4
.L_11:
        /*0018*/ 	.byte	0x04, 0x17
        /*001a*/ 	.short	(.L_13 - .L_12)
.L_12:
        /*001c*/ 	.word	0x00000000
        /*0020*/ 	.short	0x0005
        /*0022*/ 	.short	0x0020
        /*0024*/ 	.byte	0x00, 0xf0, 0x21, 0x00


	//----- nvinfo : EIATTR_KPARAM_INFO
	.align		4
.L_13:
        /*0028*/ 	.byte	0x04, 0x17
        /*002a*/ 	.short	(.L_15 - .L_14)
.L_14:
        /*002c*/ 	.word	0x00000000
        /*0030*/ 	.short	0x0004
        /*0032*/ 	.short	0x0018
        /*0034*/ 	.byte	0x00, 0xf0, 0x11, 0x00


	//----- nvinfo : EIATTR_KPARAM_INFO
	.align		4
.L_15:
        /*0038*/ 	.byte	0x04, 0x17
        /*003a*/ 	.short	(.L_17 - .L_16)
.L_16:
        /*003c*/ 	.word	0x00000000
        /*0040*/ 	.short	0x0003
        /*0042*/ 	.short	0x0014
        /*0044*/ 	.byte	0x00, 0xf0, 0x11, 0x00


	//----- nvinfo : EIATTR_KPARAM_INFO
	.align		4
.L_17:
        /*0048*/ 	.byte	0x04, 0x17
        /*004a*/ 	.short	(.L_19 - .L_18)
.L_18:
        /*004c*/ 	.word	0x00000000
        /*0050*/ 	.short	0x0002
        /*0052*/ 	.short	0x0010
        /*0054*/ 	.byte	0x00, 0xf0, 0x11, 0x00


	//----- nvinfo : EIATTR_KPARAM_INFO
	.align		4
.L_19:
        /*0058*/ 	.byte	0x04, 0x17
        /*005a*/ 	.short	(.L_21 - .L_20)
.L_20:
        /*005c*/ 	.word	0x00000000
        /*0060*/ 	.short	0x0001
        /*0062*/ 	.short	0x0008
        /*0064*/ 	.byte	0x00, 0xf5, 0x21, 0x00


	//----- nvinfo : EIATTR_KPARAM_INFO
	.align		4
.L_21:
        /*0068*/ 	.byte	0x04, 0x17
        /*006a*/ 	.short	(.L_23 - .L_22)
.L_22:
        /*006c*/ 	.word	0x00000000
        /*0070*/ 	.short	0x0000
        /*0072*/ 	.short	0x0000
        /*0074*/ 	.byte	0x00, 0xf5, 0x21, 0x00


	//----- nvinfo : EIATTR_SPARSE_MMA_MASK
	.align		4
.L_23:
        /*0078*/ 	.byte	0x03, 0x50
        /*007a*/ 	.short	0x0000


	//----- nvinfo : EIATTR_MAXREG_COUNT
	.align		4
        /*007c*/ 	.byte	0x03, 0x1b
        /*007e*/ 	.short	0x00ff


	//----- nvinfo : EIATTR_MERCURY_ISA_VERSION
	.align		4
        /*0080*/ 	.byte	0x03, 0x5f
        /*0082*/ 	.short	0x0101


	//----- nvinfo : EIATTR_VRC_CTA_INIT_COUNT
	.align		4
        /*0084*/ 	.byte	0x02, 0x4a
	.zero		1
	.zero		1


	//----- nvinfo : EIATTR_EXIT_INSTR_OFFSETS
	.align		4
        /*0088*/ 	.byte	0x04, 0x1c
        /*008a*/ 	.short	(.L_25 - .L_24)


	//   ....[0]....
.L_24:
        /*008c*/ 	.word	0x000000c0


	//   ....[1]....
        /*0090*/ 	.word	0x00001320


	//----- nvinfo : EIATTR_CRS_STACK_SIZE
	.align		4
.L_25:
        /*0094*/ 	.byte	0x04, 0x1e
        /*0096*/ 	.short	(.L_27 - .L_26)
.L_26:
        /*0098*/ 	.word	0x00000000


	//----- nvinfo : EIATTR_CBANK_PARAM_SIZE
	.align		4
.L_27:
        /*009c*/ 	.byte	0x03, 0x19
        /*009e*/ 	.short	0x002c


	//----- nvinfo : EIATTR_PARAM_CBANK
	.align		4
        /*00a0*/ 	.byte	0x04, 0x0a
        /*00a2*/ 	.short	(.L_29 - .L_28)
	.align		4
.L_28:
        /*00a4*/ 	.word	index@(.nv.constant0._Z10image_procPhS_jjjyj)
        /*00a8*/ 	.short	0x0380
        /*00aa*/ 	.short	0x002c


	//----- nvinfo : EIATTR_SW_WAR
	.align		4
.L_29:
        /*00ac*/ 	.byte	0x04, 0x36
        /*00ae*/ 	.short	(.L_31 - .L_30)
.L_30:
        /*00b0*/ 	.word	0x00000008
.L_31:


//--------------------- .nv.callgraph             --------------------------
	.section	.nv.callgraph,"",@"SHT_CUDA_CALLGRAPH"
	.align	4
	.sectionentsize	8
	.align		4
        /*0000*/ 	.word	0x00000000
	.align		4
        /*0004*/ 	.word	0xffffffff
	.align		4
        /*0008*/ 	.word	0x00000000
	.align		4
        /*000c*/ 	.word	0xfffffffe
	.align		4
        /*0010*/ 	.word	0x00000000
	.align		4
        /*0014*/ 	.word	0xfffffffd
	.align		4
        /*0018*/ 	.word	0x00000000
	.align		4
        /*001c*/ 	.word	0xfffffffc


//--------------------- .text._Z10image_procPhS_jjjyj --------------------------
	.section	.text._Z10image_procPhS_jjjyj,"ax",@progbits
	.align	128
        .global         _Z10image_procPhS_jjjyj
        .type           _Z10image_procPhS_jjjyj,@function
        .size           _Z10image_procPhS_jjjyj,(.L_x_23 - _Z10image_procPhS_jjjyj)
        .other          _Z10image_procPhS_jjjyj,@"STO_CUDA_ENTRY STV_DEFAULT"
_Z10image_procPhS_jjjyj:
.text._Z10image_procPhS_jjjyj:
[----:B------:R-:W-:Y:S01]  /*0000*/  LDC R1, c[0x0][0x37c] ;  /* 0x0000df00ff017b82 */ /* 0x000fe20000000800 */
[----:B------:R-:W0:Y:S07]  /*0010*/  S2R R5, SR_TID.Y ;  /* 0x0000000000057919 */ /* 0x000e2e0000002200 */
[----:B------:R-:W1:Y:S01]  /*0020*/  LDC R4, c[0x0][0x360] ;  /* 0x0000d800ff047b82 */ /* 0x000e620000000800 */
[----:B------:R-:W2:Y:S01]  /*0030*/  LDCU.64 UR6, c[0x0][0x390] ;  /* 0x00007200ff0677ac */ /* 0x000ea20008000a00 */
[----:B------:R-:W1:Y:S06]  /*0040*/  S2R R3, SR_TID.X ;  /* 0x0000000000037919 */ /* 0x000e6c0000002100 */
[----:B------:R-:W0:Y:S08]  /*0050*/  S2UR UR5, SR_CTAID.Y ;  /* 0x00000000000579c3 */ /* 0x000e300000002600 */
[----:B------:R-:W0:Y:S08]  /*0060*/  LDC R0, c[0x0][0x364] ;  /* 0x0000d900ff007b82 */ /* 0x000e300000000800 */
[----:B------:R-:W1:Y:S01]  /*0070*/  S2UR UR4, SR_CTAID.X ;  /* 0x00000000000479c3 */ /* 0x000e620000002500 */
[----:B0-----:R-:W-:-:S05]  /*0080*/  IMAD R0, R0, UR5, R5 ;  /* 0x0000000500007c24 */ /* 0x001fca000f8e0205 */
[----:B--2---:R-:W-:Y:S01]  /*0090*/  ISETP.GE.U32.AND P0, PT, R0, UR7, PT ;  /* 0x0000000700007c0c */ /* 0x004fe2000bf06070 */
[----:B-1----:R-:W-:-:S05]  /*00a0*/  IMAD R4, R4, UR4, R3 ;  /* 0x0000000404047c24 */ /* 0x002fca000f8e0203 */
[----:B------:R-:W-:-:S13]  /*00b0*/  ISETP.GE.U32.OR P0, PT, R4, UR6, P0 ;  /* 0x0000000604007c0c */ /* 0x000fda0008706470 */
[----:B------:R-:W-:Y:S05]  /*00c0*/  @P0 EXIT ;  /* 0x000000000000094d */ /* 0x000fea0003800000 */
[----:B------:R-:W0:Y:S01]  /*00d0*/  LDCU UR9, c[0x0][0x3a8] ;  /* 0x00007500ff0977ac */ /* 0x000e220008000800 */
[----:B------:R-:W-:Y:S02]  /*00e0*/  IMAD.MOV.U32 R29, RZ, RZ, RZ ;  /* 0x000000ffff1d7224 */ /* 0x000fe400078e00ff */
[----:B------:R-:W-:Y:S01]  /*00f0*/  IMAD.MOV.U32 R15, RZ, RZ, RZ ;  /* 0x000000ffff0f7224 */ /* 0x000fe200078e00ff */
[----:B------:R-:W1:Y:S01]  /*0100*/  LDCU UR4, c[0x0][0x398] ;  /* 0x00007300ff0477ac */ /* 0x000e620008000800 */
[----:B------:R-:W-:Y:S01]  /*0110*/  IMAD.MOV.U32 R13, RZ, RZ, RZ ;  /* 0x000000ffff0d7224 */ /* 0x000fe200078e00ff */
[----:B------:R-:W2:Y:S01]  /*0120*/  LDCU.64 UR10, c[0x0][0x358] ;  /* 0x00006b00ff0a77ac */ /* 0x000ea20008000a00 */
[----:B0-----:R-:W-:Y:S01]  /*0130*/  UISETP.NE.AND UP0, UPT, UR9, URZ, UPT ;  /* 0x000000ff0900728c */ /* 0x001fe2000bf05270 */
[----:B-1----:R-:W-:-:S04]  /*0140*/  IMAD R5, R0, UR4, RZ ;  /* 0x0000000400057c24 */ /* 0x002fc8000f8e02ff */
[----:B------:R-:W-:-:S04]  /*0150*/  IMAD R4, R4, 0x3, R5 ;  /* 0x0000000304047824 */ /* 0x000fc800078e0205 */
[----:B--2---:R-:W-:Y:S05]  /*0160*/  BRA.U !UP0, `(.L_x_0) ;  /* 0x0000000d08887547 */ /* 0x004fea000b800000 */
[----:B------:R-:W-:Y:S01]  /*0170*/  UISETP.GE.U32.AND UP1, UPT, UR9, 0x8, UPT ;  /* 0x000000080900788c */ /* 0x000fe2000bf26070 */
[----:B------:R-:W-:Y:S01]  /*0180*/  HFMA2 R29, -RZ, RZ, 0, 0 ;  /* 0x00000000ff1d7431 */ /* 0x000fe200000001ff */
[----:B------:R-:W-:Y:S01]  /*0190*/  ULOP3.LUT UR5, UR9, 0x7, URZ, 0xc0, !UPT ;  /* 0x0000000709057892 */ /* 0x000fe2000f8ec0ff */
[----:B------:R-:W-:Y:S01]  /*01a0*/  IMAD.MOV.U32 R13, RZ, RZ, RZ ;  /* 0x000000ffff0d7224 */ /* 0x000fe200078e00ff */
[----:B------:R-:W-:Y:S01]  /*01b0*/  UMOV UR4, URZ ;  /* 0x000000ff00047c82 */ /* 0x000fe20008000000 */
[----:B------:R-:W-:Y:S01]  /*01c0*/  IMAD.MOV.U32 R15, RZ, RZ, RZ ;  /* 0x000000ffff0f7224 */ /* 0x000fe200078e00ff */
[----:B------:R-:W-:-:S03]  /*01d0*/  UISETP.NE.AND UP0, UPT, UR5, URZ, UPT ;  /* 0x000000ff0500728c */ /* 0x000fc6000bf05270 */
[----:B------:R-:W-:Y:S08]  /*01e0*/  BRA.U !UP1, `(.L_x_1) ;  /* 0x00000005098c7547 */ /* 0x000ff0000b800000 */
[----:B------:R-:W0:Y:S01]  /*01f0*/  LDC.64 R6, c[0x0][0x3a0] ;  /* 0x0000e800ff067b82 */ /* 0x000e220000000a00 */
[----:B------:R-:W1:Y:S01]  /*0200*/  LDCU.64 UR6, c[0x0][0x380] ;  /* 0x00007000ff0677ac */ /* 0x000e620008000a00 */
[----:B------:R-:W-:Y:S01]  /*0210*/  IMAD.MOV.U32 R13, RZ, RZ, RZ ;  /* 0x000000ffff0d7224 */ /* 0x000fe200078e00ff */
[----:B------:R-:W-:Y:S01]  /*0220*/  ULOP3.LUT UR4, UR9, 0xfffffff8, URZ, 0xc0, !UPT ;  /* 0xfffffff809047892 */ /* 0x000fe2000f8ec0ff */
[----:B-1----:R-:W-:-:S03]  /*0230*/  IADD3 R2, P0, PT, R4, UR6, RZ ;  /* 0x0000000604027c10 */ /* 0x002fc6000ff1e0ff */
[----:B------:R-:W-:Y:S02]  /*0240*/  UIADD3 UR6, UPT, UPT, -UR4, URZ, URZ ;  /* 0x000000ff04067290 */ /* 0x000fe4000fffe1ff */
[----:B------:R-:W-:Y:S01]  /*0250*/  IMAD.X R3, RZ, RZ, UR7, P0 ;  /* 0x00000007ff037e24 */ /* 0x000fe200080e06ff */
[----:B0-----:R-:W-:-:S09]  /*0260*/  SHF.L.U64.HI R21, R6, 0x3, R7 ;  /* 0x0000000306157819 */ /* 0x001fd20000010207 */
.L_x_2:
[-C--:B------:R-:W-:Y:S01]  /*0270*/  IADD3 R10, P0, PT, R2, R6.reuse, RZ ;  /* 0x00000006020a7210 */ /* 0x080fe20007f1e0ff */
[----:B------:R-:W2:Y:S04]  /*0280*/  LDG.E.U8 R16, desc[UR10][R2.64] ;  /* 0x0000000a02107981 */ /* 0x000ea8000c1e1100 */
[--C-:B------:R-:W-:Y:S01]  /*0290*/  IMAD.X R11, R3, 0x1, R7.reuse, P0 ;  /* 0x00000001030b7824 */ /* 0x100fe200000e0607 */
[-C--:B------:R-:W-:Y:S01]  /*02a0*/  IADD3 R18, P0, PT, R10, R6.reuse, RZ ;  /* 0x000000060a127210 */ /* 0x080fe20007f1e0ff */
[----:B------:R-:W3:Y:S04]  /*02b0*/  LDG.E.U8 R17, desc[UR10][R2.64+0x1] ;  /* 0x0000010a02117981 */ /* 0x000ee8000c1e1100 */
[----:B------:R-:W-:Y:S01]  /*02c0*/  IMAD.X R19, R11, 0x1, R7, P0 ;  /* 0x000000010b137824 */ /* 0x000fe200000e0607 */
[----:B------:R-:W4:Y:S04]  /*02d0*/  LDG.E.U8 R25, desc[UR10][R10.64] ;  /* 0x0000000a0a197981 */ /* 0x000f28000c1e1100 */
[----:B------:R-:W5:Y:S04]  /*02e0*/  LDG.E.U8 R26, desc[UR10][R2.64+0x2] ;  /* 0x0000020a021a7981 */ /* 0x000f68000c1e1100 */
[----:B------:R-:W5:Y:S04]  /*02f0*/  LDG.E.U8 R14, desc[UR10][R18.64] ;  /* 0x0000000a120e7981 */ /* 0x000f68000c1e1100 */
[----:B------:R-:W5:Y:S04]  /*0300*/  LDG.E.U8 R12, desc[UR10][R10.64+0x1] ;  /* 0x0000010a0a0c7981 */ /* 0x000f68000c1e1100 */
[----:B------:R0:W5:Y:S04]  /*0310*/  LDG.E.U8 R20, desc[UR10][R10.64+0x2] ;  /* 0x0000020a0a147981 */ /* 0x000168000c1e1100 */
[----:B------:R-:W5:Y:S01]  /*0320*/  LDG.E.U8 R0, desc[UR10][R18.64+0x1] ;  /* 0x0000010a12007981 */ /* 0x000f62000c1e1100 */
[----:B------:R-:W-:-:S03]  /*0330*/  IADD3 R8, P0, PT, R18, R6, RZ ;  /* 0x0000000612087210 */ /* 0x000fc60007f1e0ff */
[----:B------:R1:W5:Y:S01]  /*0340*/  LDG.E.U8 R22, desc[UR10][R18.64+0x2] ;  /* 0x0000020a12167981 */ /* 0x000362000c1e1100 */
[----:B------:R-:W-:Y:S02]  /*0350*/  IADD3.X R9, PT, PT, R19, R7, RZ, P0, !PT ;  /* 0x0000000713097210 */ /* 0x000fe400007fe4ff */
[----:B0-----:R-:W-:-:S03]  /*0360*/  IADD3 R10, P0, PT, R8, R6, RZ ;  /* 0x00000006080a7210 */ /* 0x001fc60007f1e0ff */
[----:B------:R-:W5:Y:S02]  /*0370*/  LDG.E.U8 R23, desc[UR10][R8.64] ;  /* 0x0000000a08177981 */ /* 0x000f64000c1e1100 */
[----:B------:R-:W-:Y:S02]  /*0380*/  IMAD.X R11, R9, 0x1, R7, P0 ;  /* 0x00000001090b7824 */ /* 0x000fe400000e0607 */
[----:B------:R-:W5:Y:S04]  /*0390*/  LDG.E.U8 R24, desc[UR10][R8.64+0x1] ;  /* 0x0000010a08187981 */ /* 0x000f68000c1e1100 */
[----:B------:R3:W5:Y:S04]  /*03a0*/  LDG.E.U8 R27, desc[UR10][R8.64+0x2] ;  /* 0x0000020a081b7981 */ /* 0x000768000c1e1100 */
[----:B------:R-:W5:Y:S04]  /*03b0*/  LDG.E.U8 R28, desc[UR10][R10.64] ;  /* 0x0000000a0a1c7981 */ /* 0x000f68000c1e1100 */
[----:B------:R-:W5:Y:S01]  /*03c0*/  LDG.E.U8 R18, desc[UR10][R10.64+0x2] ;  /* 0x0000020a0a127981 */ /* 0x000f62000c1e1100 */
[----:B--2---:R-:W-:-:S05]  /*03d0*/  I2FP.F32.U32 R16, R16 ;  /* 0x0000001000107245 */ /* 0x004fca0000201000 */
[----:B-1----:R-:W-:Y:S01]  /*03e0*/  FADD R19, R16, R29 ;  /* 0x0000001d10137221 */ /* 0x002fe20000000000 */
[----:B------:R-:W-:Y:S01]  /*03f0*/  IADD3 R16, P0, PT, R10, R6, RZ ;  /* 0x000000060a107210 */ /* 0x000fe20007f1e0ff */
[----:B------:R0:W2:Y:S01]  /*0400*/  LDG.E.U8 R29, desc[UR10][R10.64+0x1] ;  /* 0x0000010a0a1d7981 */ /* 0x0000a2000c1e1100 */
[----:B---3--:R-:W-:Y:S02]  /*0410*/  I2FP.F32.U32 R8, R17 ;  /* 0x0000001100087245 */ /* 0x008fe40000201000 */
[----:B----4-:R-:W-:Y:S01]  /*0420*/  I2FP.F32.U32 R25, R25 ;  /* 0x0000001900197245 */ /* 0x010fe20000201000 */
[----:B------:R-:W-:Y:S02]  /*0430*/  IMAD.X R17, R11, 0x1, R7, P0 ;  /* 0x000000010b117824 */ /* 0x000fe400000e0607 */
[----:B------:R-:W-:Y:S01]  /*0440*/  FADD R15, R8, R15 ;  /* 0x0000000f080f7221 */ /* 0x000fe20000000000 */
[----:B-----5:R-:W-:Y:S02]  /*0450*/  I2FP.F32.U32 R26, R26 ;  /* 0x0000001a001a7245 */ /* 0x020fe40000201000 */
[----:B------:R-:W-:Y:S01]  /*0460*/  IADD3 R8, P0, PT, R16, R6, RZ ;  /* 0x0000000610087210 */ /* 0x000fe20007f1e0ff */
[----:B0-----:R-:W-:Y:S01]  /*0470*/  FADD R10, R19, R25 ;  /* 0x00000019130a7221 */ /* 0x001fe20000000000 */
[----:B------:R-:W-:Y:S01]  /*0480*/  I2FP.F32.U32 R14, R14 ;  /* 0x0000000e000e7245 */ /* 0x000fe20000201000 */
[----:B------:R-:W-:Y:S01]  /*0490*/  FADD R26, R26, R13 ;  /* 0x0000000d1a1a7221 */ /* 0x000fe20000000000 */
[----:B------:R-:W3:Y:S01]  /*04a0*/  LDG.E.U8 R19, desc[UR10][R16.64+0x1] ;  /* 0x0000010a10137981 */ /* 0x000ee2000c1e1100 */
[----:B------:R-:W-:Y:S01]  /*04b0*/  IMAD.X R9, R17, 0x1, R7, P0 ;  /* 0x0000000111097824 */ /* 0x000fe200000e0607 */
[----:B------:R-:W-:-:S02]  /*04c0*/  I2FP.F32.U32 R12, R12 ;  /* 0x0000000c000c7245 */ /* 0x000fc40000201000 */
[----:B------:R-:W4:Y:S01]  /*04d0*/  LDG.E.U8 R13, desc[UR10][R16.64] ;  /* 0x0000000a100d7981 */ /* 0x000f22000c1e1100 */
[----:B------:R-:W-:-:S03]  /*04e0*/  I2FP.F32.U32 R11, R20 ;  /* 0x00000014000b7245 */ /* 0x000fc60000201000 */
[----:B------:R0:W5:Y:S01]  /*04f0*/  LDG.E.U8 R25, desc[UR10][R16.64+0x2] ;  /* 0x0000020a10197981 */ /* 0x000162000c1e1100 */
[----:B------:R-:W-:Y:S01]  /*0500*/  FADD R12, R15, R12 ;  /* 0x0000000c0f0c7221 */ /* 0x000fe20000000000 */
[----:B------:R-:W-:Y:S02]  /*0510*/  FADD R26, R26, R11 ;  /* 0x0000000b1a1a7221 */ /* 0x000fe40000000000 */
[----:B------:R-:W5:Y:S04]  /*0520*/  LDG.E.U8 R20, desc[UR10][R8.64] ;  /* 0x0000000a08147981 */ /* 0x000f68000c1e1100 */
[----:B------:R-:W5:Y:S01]  /*0530*/  LDG.E.U8 R15, desc[UR10][R8.64+0x1] ;  /* 0x0000010a080f7981 */ /* 0x000f62000c1e1100 */
[----:B0-----:R-:W-:Y:S01]  /*0540*/  FADD R16, R10, R14 ;  /* 0x0000000e0a107221 */ /* 0x001fe20000000000 */
[----:B------:R-:W-:-:S02]  /*0550*/  IADD3 R10, P0, PT, R8, R6, RZ ;  /* 0x00000006080a7210 */ /* 0x000fc40007f1e0ff */
[----:B------:R0:W5:Y:S01]  /*0560*/  LDG.E.U8 R14, desc[UR10][R8.64+0x2] ;  /* 0x0000020a080e7981 */ /* 0x000162000c1e1100 */
[----:B------:R-:W-:Y:S02]  /*0570*/  I2FP.F32.U32 R17, R0 ;  /* 0x0000000000117245 */ /* 0x000fe40000201000 */
[----:B------:R-:W-:-:S03]  /*0580*/  IMAD.X R11, R9, 0x1, R7, P0 ;  /* 0x00000001090b7824 */ /* 0x000fc600000e0607 */
[----:B------:R-:W-:Y:S02]  /*0590*/  FADD R17, R12, R17 ;  /* 0x000000110c117221 */ /* 0x000fe40000000000 */
[----:B------:R-:W5:Y:S04]  /*05a0*/  LDG.E.U8 R0, desc[UR10][R10.64] ;  /* 0x0000000a0a007981 */ /* 0x000f68000c1e1100 */
[----:B------:R-:W5:Y:S04]  /*05b0*/  LDG.E.U8 R12, desc[UR10][R10.64+0x1] ;  /* 0x0000010a0a0c7981 */ /* 0x000f68000c1e1100 */
[----:B------:R1:W5:Y:S01]  /*05c0*/  LDG.E.U8 R10, desc[UR10][R10.64+0x2] ;  /* 0x0000020a0a0a7981 */ /* 0x000362000c1e1100 */
[----:B------:R-:W-:-:S02]  /*05d0*/  I2FP.F32.U32 R22, R22 ;  /* 0x0000001600167245 */ /* 0x000fc40000201000 */
[----:B------:R-:W-:Y:S02]  /*05e0*/  I2FP.F32.U32 R23, R23 ;  /* 0x0000001700177245 */ /* 0x000fe40000201000 */
[----:B------:R-:W-:Y:S01]  /*05f0*/  I2FP.F32.U32 R24, R24 ;  /* 0x0000001800187245 */ /* 0x000fe20000201000 */
[----:B------:R-:W-:Y:S01]  /*0600*/  FADD R26, R26, R22 ;  /* 0x000000161a1a7221 */ /* 0x000fe20000000000 */
[----:B------:R-:W-:Y:S01]  /*0610*/  I2FP.F32.U32 R27, R27 ;  /* 0x0000001b001b7245 */ /* 0x000fe20000201000 */
[----:B------:R-:W-:Y:S01]  /*0620*/  FADD R16, R16, R23 ;  /* 0x0000001710107221 */ /* 0x000fe20000000000 */
[----:B0-----:R-:W-:Y:S01]  /*0630*/  I2FP.F32.U32 R9, R28 ;  /* 0x0000001c00097245 */ /* 0x001fe20000201000 */
[----:B------:R-:W-:Y:S01]  /*0640*/  FADD R17, R17, R24 ;  /* 0x0000001811117221 */ /* 0x000fe20000000000 */
[----:B-1----:R-:W-:Y:S01]  /*0650*/  I2FP.F32.U32 R11, R18 ;  /* 0x00000012000b7245 */ /* 0x002fe20000201000 */
[----:B------:R-:W-:Y:S01]  /*0660*/  FADD R26, R26, R27 ;  /* 0x0000001b1a1a7221 */ /* 0x000fe20000000000 */
[----:B------:R-:W-:Y:S01]  /*0670*/  UIADD3 UR6, UPT, UPT, UR6, 0x8, URZ ;  /* 0x0000000806067890 */ /* 0x000fe2000fffe0ff */
[----:B------:R-:W-:-:S02]  /*0680*/  FADD R9, R16, R9 ;  /* 0x0000000910097221 */ /* 0x000fc40000000000 */
[----:B------:R-:W-:Y:S01]  /*0690*/  FADD R11, R26, R11 ;  /* 0x0000000b1a0b7221 */ /* 0x000fe20000000000 */
[----:B------:R-:W-:Y:S01]  /*06a0*/  UISETP.NE.AND UP1, UPT, UR6, URZ, UPT ;  /* 0x000000ff0600728c */ /* 0x000fe2000bf25270 */
[----:B------:R-:W-:-:S04]  /*06b0*/  LEA R2, P0, R6, R2, 0x3 ;  /* 0x0000000206027211 */ /* 0x000fc800078018ff */
[----:B------:R-:W-:Y:S02]  /*06c0*/  IADD3.X R3, PT, PT, R3, R21, RZ, P0, !PT ;  /* 0x0000001503037210 */ /* 0x000fe400007fe4ff */
[----:B--2---:R-:W-:-:S05]  /*06d0*/  I2FP.F32.U32 R8, R29 ;  /* 0x0000001d00087245 */ /* 0x004fca0000201000 */
[----:B------:R-:W-:Y:S01]  /*06e0*/  FADD R8, R17, R8 ;  /* 0x0000000811087221 */ /* 0x000fe20000000000 */
[----:B---3--:R-:W-:Y:S02]  /*06f0*/  I2FP.F32.U32 R19, R19 ;  /* 0x0000001300137245 */ /* 0x008fe40000201000 */
[----:B----4-:R-:W-:Y:S02]  /*0700*/  I2FP.F32.U32 R18, R13 ;  /* 0x0000000d00127245 */ /* 0x010fe40000201000 */
[----:B-----5:R-:W-:-:S03]  /*0710*/  I2FP.F32.U32 R16, R25 ;  /* 0x0000001900107245 */ /* 0x020fc60000201000 */
[----:B------:R-:W-:Y:S01]  /*0720*/  FADD R9, R9, R18 ;  /* 0x0000001209097221 */ /* 0x000fe20000000000 */
[----:B------:R-:W-:Y:S01]  /*0730*/  FADD R8, R8, R19 ;  /* 0x0000001308087221 */ /* 0x000fe20000000000 */
[----:B------:R-:W-:Y:S01]  /*0740*/  I2FP.F32.U32 R20, R20 ;  /* 0x0000001400147245 */ /* 0x000fe20000201000 */
[----:B------:R-:W-:Y:S01]  /*0750*/  FADD R11, R11, R16 ;  /* 0x000000100b0b7221 */ /* 0x000fe20000000000 */
[----:B------:R-:W-:Y:S02]  /*0760*/  I2FP.F32.U32 R15, R15 ;  /* 0x0000000f000f7245 */ /* 0x000fe40000201000 */
[----:B------:R-:W-:Y:S01]  /*0770*/  I2FP.F32.U32 R14, R14 ;  /* 0x0000000e000e7245 */ /* 0x000fe20000201000 */
[----:B------:R-:W-:Y:S02]  /*0780*/  FADD R9, R9, R20 ;  /* 0x0000001409097221 */ /* 0x000fe40000000000 */
[----:B------:R-:W-:Y:S02]  /*0790*/  FADD R15, R8, R15 ;  /* 0x0000000f080f7221 */ /* 0x000fe40000000000 */
[----:B------:R-:W-:Y:S01]  /*07a0*/  FADD R11, R11, R14 ;  /* 0x0000000e0b0b7221 */ /* 0x000fe20000000000 */
[----:B------:R-:W-:-:S02]  /*07b0*/  I2FP.F32.U32 R0, R0 ;  /* 0x0000000000007245 */ /* 0x000fc40000201000 */
[----:B------:R-:W-:-:S03]  /*07c0*/  I2FP.F32.U32 R12, R12 ;  /* 0x0000000c000c7245 */ /* 0x000fc60000201000 */
[----:B------:R-:W-:Y:S02]  /*07d0*/  FADD R29, R9, R0 ;  /* 0x00000000091d7221 */ /* 0x000fe40000000000 */
[----:B------:R-:W-:Y:S01]  /*07e0*/  FADD R15, R15, R12 ;  /* 0x0000000c0f0f7221 */ /* 0x000fe20000000000 */
[----:B------:R-:W-:-:S05]  /*07f0*/  I2FP.F32.U32 R10, R10 ;  /* 0x0000000a000a7245 */ /* 0x000fca0000201000 */
[----:B------:R-:W-:Y:S01]  /*0800*/  FADD R13, R11, R10 ;  /* 0x0000000a0b0d7221 */ /* 0x000fe20000000000 */
[----:B------:R-:W-:Y:S06]  /*0810*/  BRA.U UP1, `(.L_x_2) ;  /* 0xfffffff901947547 */ /* 0x000fec000b83ffff */
.L_x_1:
[----:B------:R-:W-:Y:S05]  /*0820*/  BRA.U !UP0, `(.L_x_0) ;  /* 0x0000000508d87547 */ /* 0x000fea000b800000 */
[----:B------:R-:W-:Y:S02]  /*0830*/  UISETP.GE.U32.AND UP0, UPT, UR5, 0x4, UPT ;  /* 0x000000040500788c */ /* 0x000fe4000bf06070 */
[----:B------:R-:W-:-:S04]  /*0840*/  ULOP3.LUT UR6, UR9, 0x3, URZ, 0xc0, !UPT ;  /* 0x0000000309067892 */ /* 0x000fc8000f8ec0ff */
[----:B------:R-:W-:-:S03]  /*0850*/  UISETP.NE.AND UP1, UPT, UR6, URZ, UPT ;  /* 0x000000ff0600728c */ /* 0x000fc6000bf25270 */
[----:B------:R-:W-:Y:S08]  /*0860*/  BRA.U !UP0, `(.L_x_3) ;  /* 0x0000000108ec7547 */ /* 0x000ff0000b800000 */
[----:B------:R-:W0:Y:S01]  /*0870*/  LDC.64 R2, c[0x0][0x3a0] ;  /* 0x0000e800ff027b82 */ /* 0x000e220000000a00 */
[----:B------:R-:W1:Y:S01]  /*0880*/  LDCU.64 UR12, c[0x0][0x380] ;  /* 0x00007000ff0c77ac */ /* 0x000e620008000a00 */
[----:B------:R-:W-:Y:S01]  /*0890*/  IMAD.MOV.U32 R5, RZ, RZ, RZ ;  /* 0x000000ffff057224 */ /* 0x000fe200078e00ff */
[----:B------:R-:W-:Y:S02]  /*08a0*/  UIADD3 UR5, UPT, UPT, UR4, 0x1, URZ ;  /* 0x0000000104057890 */ /* 0x000fe4000fffe0ff */
[----:B------:R-:W-:Y:S02]  /*08b0*/  UIADD3 UR7, UPT, UPT, UR4, 0x2, URZ ;  /* 0x0000000204077890 */ /* 0x000fe4000fffe0ff */
[----:B------:R-:W-:Y:S02]  /*08c0*/  UIADD3 UR8, UPT, UPT, UR4, 0x3, URZ ;  /* 0x0000000304087890 */ /* 0x000fe4000fffe0ff */
[----:B0-----:R-:W-:-:S04]  /*08d0*/  IMAD.WIDE.U32 R24, R2, UR4, R4 ;  /* 0x0000000402187c25 */ /* 0x001fc8000f8e0004 */
[----:B------:R-:W-:Y:S01]  /*08e0*/  IMAD R0, R3, UR4, R25 ;  /* 0x0000000403007c24 */ /* 0x000fe2000f8e0219 */
[----:B-1----:R-:W-:Y:S01]  /*08f0*/  IADD3 R24, P0, PT, R24, UR12, RZ ;  /* 0x0000000c18187c10 */ /* 0x002fe2000ff1e0ff */
[----:B------:R-:W-:-:S03]  /*0900*/  IMAD.WIDE.U32 R8, R2, UR5, R4 ;  /* 0x0000000502087c25 */ /* 0x000fc6000f8e0004 */
[----:B------:R-:W-:Y:S01]  /*0910*/  IADD3.X R25, PT, PT, R0, UR13, RZ, P0, !PT ;  /* 0x0000000d00197c10 */ /* 0x000fe200087fe4ff */
[----:B------:R-:W-:Y:S01]  /*0920*/  IMAD.WIDE.U32 R6, R2, UR7, R4 ;  /* 0x0000000702067c25 */ /* 0x000fe2000f8e0004 */
[----:B------:R-:W-:-:S03]  /*0930*/  IADD3 R8, P1, PT, R8, UR12, RZ ;  /* 0x0000000c08087c10 */ /* 0x000fc6000ff3e0ff */
[C---:B------:R-:W-:Y:S01]  /*0940*/  IMAD R9, R3.reuse, UR5, R9 ;  /* 0x0000000503097c24 */ /* 0x040fe2000f8e0209 */
[----:B------:R-:W-:Y:S01]  /*0950*/  IADD3 R6, P0, PT, R6, UR12, RZ ;  /* 0x0000000c06067c10 */ /* 0x000fe2000ff1e0ff */
[----:B------:R-:W-:Y:S01]  /*0960*/  IMAD R0, R3, UR7, R7 ;  /* 0x0000000703007c24 */ /* 0x000fe2000f8e0207 */
[----:B------:R-:W2:Y:S01]  /*0970*/  LDG.E.U8 R22, desc[UR10][R24.64+0x2] ;  /* 0x0000020a18167981 */ /* 0x000ea2000c1e1100 */
[----:B------:R-:W-:Y:S01]  /*0980*/  IMAD.WIDE.U32 R10, R2, UR8, R4 ;  /* 0x00000008020a7c25 */ /* 0x000fe2000f8e0004 */
[----:B------:R-:W-:Y:S02]  /*0990*/  IADD3.X R9, PT, PT, R9, UR13, RZ, P1, !PT ;  /* 0x0000000d09097c10 */ /* 0x000fe40008ffe4ff */
[----:B------:R-:W3:Y:S01]  /*09a0*/  LDG.E.U8 R21, desc[UR10][R24.64] ;  /* 0x0000000a18157981 */ /* 0x000ee2000c1e1100 */
[----:B------:R-:W-:Y:S01]  /*09b0*/  IADD3.X R7, PT, PT, R0, UR13, RZ, P0, !PT ;  /* 0x0000000d00077c10 */ /* 0x000fe200087fe4ff */
[----:B------:R-:W-:Y:S02]  /*09c0*/  IMAD R3, R3, UR8, R11 ;  /* 0x0000000803037c24 */ /* 0x000fe4000f8e020b */
[----:B------:R3:W4:Y:S01]  /*09d0*/  LDG.E.U8 R19, desc[UR10][R24.64+0x1] ;  /* 0x0000010a18137981 */ /* 0x000722000c1e1100 */
[----:B------:R-:W-:-:S03]  /*09e0*/  IADD3 R2, P0, PT, R10, UR12, RZ ;  /* 0x0000000c0a027c10 */ /* 0x000fc6000ff1e0ff */
[----:B------:R-:W5:Y:S01]  /*09f0*/  LDG.E.U8 R20, desc[UR10][R8.64] ;  /* 0x0000000a08147981 */ /* 0x000f62000c1e1100 */
[----:B------:R-:W-:-:S03]  /*0a00*/  IADD3.X R3, PT, PT, R3, UR13, RZ, P0, !PT ;  /* 0x0000000d03037c10 */ /* 0x000fc600087fe4ff */
[----:B------:R-:W5:Y:S04]  /*0a10*/  LDG.E.U8 R0, desc[UR10][R8.64+0x1] ;  /* 0x0000010a08007981 */ /* 0x000f68000c1e1100 */
[----:B------:R5:W5:Y:S04]  /*0a20*/  LDG.E.U8 R12, desc[UR10][R8.64+0x2] ;  /* 0x0000020a080c7981 */ /* 0x000b68000c1e1100 */
[----:B------:R-:W5:Y:S04]  /*0a30*/  LDG.E.U8 R11, desc[UR10][R6.64] ;  /* 0x0000000a060b7981 */ /* 0x000f68000c1e1100 */
[----:B------:R-:W5:Y:S04]  /*0a40*/  LDG.E.U8 R10, desc[UR10][R6.64+0x1] ;  /* 0x0000010a060a7981 */ /* 0x000f68000c1e1100 */
[----:B------:R0:W5:Y:S04]  /*0a50*/  LDG.E.U8 R17, desc[UR10][R6.64+0x2] ;  /* 0x0000020a06117981 */ /* 0x000168000c1e1100 */
[----:B------:R-:W5:Y:S04]  /*0a60*/  LDG.E.U8 R14, desc[UR10][R2.64] ;  /* 0x0000000a020e7981 */ /* 0x000f68000c1e1100 */
[----:B------:R-:W5:Y:S04]  /*0a70*/  LDG.E.U8 R16, desc[UR10][R2.64+0x1] ;  /* 0x0000010a02107981 */ /* 0x000f68000c1e1100 */
[----:B------:R1:W5:Y:S01]  /*0a80*/  LDG.E.U8 R18, desc[UR10][R2.64+0x2] ;  /* 0x0000020a02127981 */ /* 0x000362000c1e1100 */
[----:B------:R-:W-:Y:S01]  /*0a90*/  UIADD3 UR4, UPT, UPT, UR4, 0x4, URZ ;  /* 0x0000000404047890 */ /* 0x000fe2000fffe0ff */
[----:B--2---:R-:W-:-:S02]  /*0aa0*/  I2FP.F32.U32 R22, R22 ;  /* 0x0000001600167245 */ /* 0x004fc40000201000 */
[----:B---3--:R-:W-:-:S03]  /*0ab0*/  I2FP.F32.U32 R24, R21 ;  /* 0x0000001500187245 */ /* 0x008fc60000201000 */
[----:B------:R-:W-:Y:S01]  /*0ac0*/  FADD R22, R13, R22 ;  /* 0x000000160d167221 */ /* 0x000fe20000000000 */
[----:B----4-:R-:W-:Y:S01]  /*0ad0*/  I2FP.F32.U32 R26, R19 ;  /* 0x00000013001a7245 */ /* 0x010fe20000201000 */
[----:B------:R-:W-:Y:S01]  /*0ae0*/  FADD R24, R29, R24 ;  /* 0x000000181d187221 */ /* 0x000fe20000000000 */
[----:B-----5:R-:W-:-:S03]  /*0af0*/  I2FP.F32.U32 R9, R20 ;  /* 0x0000001400097245 */ /* 0x020fc60000201000 */
[----:B------:R-:W-:Y:S01]  /*0b00*/  FADD R26, R15, R26 ;  /* 0x0000001a0f1a7221 */ /* 0x000fe20000000000 */
[----:B0-----:R-:W-:Y:S02]  /*0b10*/  I2FP.F32.U32 R7, R0 ;  /* 0x0000000000077245 */ /* 0x001fe40000201000 */
[----:B------:R-:W-:Y:S01]  /*0b20*/  I2FP.F32.U32 R13, R12 ;  /* 0x0000000c000d7245 */ /* 0x000fe20000201000 */
[----:B------:R-:W-:Y:S02]  /*0b30*/  FADD R9, R24, R9 ;  /* 0x0000000918097221 */ /* 0x000fe40000000000 */
[----:B------:R-:W-:Y:S01]  /*0b40*/  FADD R7, R26, R7 ;  /* 0x000000071a077221 */ /* 0x000fe20000000000 */
[----:B------:R-:W-:Y:S01]  /*0b50*/  I2FP.F32.U32 R0, R11 ;  /* 0x0000000b00007245 */ /* 0x000fe20000201000 */
[----:B------:R-:W-:Y:S01]  /*0b60*/  FADD R13, R22, R13 ;  /* 0x0000000d160d7221 */ /* 0x000fe20000000000 */
[----:B------:R-:W-:Y:S02]  /*0b70*/  I2FP.F32.U32 R10, R10 ;  /* 0x0000000a000a7245 */ /* 0x000fe40000201000 */
[----:B-1----:R-:W-:Y:S01]  /*0b80*/  I2FP.F32.U32 R2, R17 ;  /* 0x0000001100027245 */ /* 0x002fe20000201000 */
[----:B------:R-:W-:-:S02]  /*0b90*/  FADD R0, R9, R0 ;  /* 0x0000000009007221 */ /* 0x000fc40000000000 */
[----:B------:R-:W-:Y:S01]  /*0ba0*/  FADD R7, R7, R10 ;  /* 0x0000000a07077221 */ /* 0x000fe20000000000 */
[----:B------:R-:W-:Y:S01]  /*0bb0*/  I2FP.F32.U32 R29, R14 ;  /* 0x0000000e001d7245 */ /* 0x000fe20000201000 */
[----:B------:R-:W-:Y:S01]  /*0bc0*/  FADD R13, R13, R2 ;  /* 0x000000020d0d7221 */ /* 0x000fe20000000000 */
[----:B------:R-:W-:Y:S02]  /*0bd0*/  I2FP.F32.U32 R16, R16 ;  /* 0x0000001000107245 */ /* 0x000fe40000201000 */
[----:B------:R-:W-:Y:S01]  /*0be0*/  I2FP.F32.U32 R18, R18 ;  /* 0x0000001200127245 */ /* 0x000fe20000201000 */
[----:B------:R-:W-:Y:S02]  /*0bf0*/  FADD R29, R0, R29 ;  /* 0x0000001d001d7221 */ /* 0x000fe40000000000 */
[----:B------:R-:W-:Y:S02]  /*0c00*/  FADD R15, R7, R16 ;  /* 0x00000010070f7221 */ /* 0x000fe40000000000 */
[----:B------:R-:W-:-:S07]  /*0c10*/  FADD R13, R13, R18 ;  /* 0x000000120d0d7221 */ /* 0x000fce0000000000 */
.L_x_3:
[----:B------:R-:W-:Y:S05]  /*0c20*/  BRA.U !UP1, `(.L_x_0) ;  /* 0x0000000109d87547 */ /* 0x000fea000b800000 */
[----:B------:R-:W-:Y:S02]  /*0c30*/  UISETP.NE.AND UP0, UPT, UR6, 0x1, UPT ;  /* 0x000000010600788c */ /* 0x000fe4000bf05270 */
[----:B------:R-:W-:-:S04]  /*0c40*/  ULOP3.LUT UR5, UR9, 0x1, URZ, 0xc0, !UPT ;  /* 0x0000000109057892 */ /* 0x000fc8000f8ec0ff */
[----:B------:R-:W-:-:S03]  /*0c50*/  UISETP.NE.U32.AND UP1, UPT, UR5, 0x1, UPT ;  /* 0x000000010500788c */ /* 0x000fc6000bf25070 */
[----:B------:R-:W-:Y:S08]  /*0c60*/  BRA.U !UP0, `(.L_x_4) ;  /* 0x0000000108807547 */ /* 0x000ff0000b800000 */
[----:B------:R-:W0:Y:S01]  /*0c70*/  LDC.64 R8, c[0x0][0x3a0] ;  /* 0x0000e800ff087b82 */ /* 0x000e220000000a00 */
[----:B------:R-:W1:Y:S01]  /*0c80*/  LDCU.64 UR6, c[0x0][0x380] ;  /* 0x00007000ff0677ac */ /* 0x000e620008000a00 */
[----:B------:R-:W-:Y:S02]  /*0c90*/  IMAD.MOV.U32 R2, RZ, RZ, R4 ;  /* 0x000000ffff027224 */ /* 0x000fe400078e0004 */
[----:B------:R-:W-:Y:S01]  /*0ca0*/  IMAD.MOV.U32 R3, RZ, RZ, RZ ;  /* 0x000000ffff037224 */ /* 0x000fe200078e00ff */
[----:B------:R-:W-:Y:S02]  /*0cb0*/  UIADD3 UR5, UPT, UPT, UR4, 0x1, URZ ;  /* 0x0000000104057890 */ /* 0x000fe4000fffe0ff */
[----:B0-----:R-:W-:-:S04]  /*0cc0*/  IMAD.WIDE.U32 R6, R8, UR4, R2 ;  /* 0x0000000408067c25 */ /* 0x001fc8000f8e0002 */
[----:B------:R-:W-:Y:S01]  /*0cd0*/  IMAD R0, R9, UR4, R7 ;  /* 0x0000000409007c24 */ /* 0x000fe2000f8e0207 */
[----:B-1----:R-:W-:Y:S01]  /*0ce0*/  IADD3 R6, P0, PT, R6, UR6, RZ ;  /* 0x0000000606067c10 */ /* 0x002fe2000ff1e0ff */
[----:B------:R-:W-:-:S03]  /*0cf0*/  IMAD.WIDE.U32 R2, R8, UR5, R2 ;  /* 0x0000000508027c25 */ /* 0x000fc6000f8e0002 */
[----:B------:R-:W-:Y:S01]  /*0d00*/  IADD3.X R7, PT, PT, R0, UR7, RZ, P0, !PT ;  /* 0x0000000700077c10 */ /* 0x000fe200087fe4ff */
[----:B------:R-:W-:Y:S01]  /*0d10*/  IMAD R9, R9, UR5, R3 ;  /* 0x0000000509097c24 */ /* 0x000fe2000f8e0203 */
[----:B------:R-:W-:-:S03]  /*0d20*/  IADD3 R2, P0, PT, R2, UR6, RZ ;  /* 0x0000000602027c10 */ /* 0x000fc6000ff1e0ff */
[----:B------:R-:W2:Y:S01]  /*0d30*/  LDG.E.U8 R8, desc[UR10][R6.64+0x1] ;  /* 0x0000010a06087981 */ /* 0x000ea2000c1e1100 */
[----:B------:R-:W-:-:S03]  /*0d40*/  IADD3.X R3, PT, PT, R9, UR7, RZ, P0, !PT ;  /* 0x0000000709037c10 */ /* 0x000fc600087fe4ff */
[----:B------:R-:W3:Y:S04]  /*0d50*/  LDG.E.U8 R0, desc[UR10][R6.64] ;  /* 0x0000000a06007981 */ /* 0x000ee8000c1e1100 */
[----:B------:R-:W4:Y:S04]  /*0d60*/  LDG.E.U8 R9, desc[UR10][R6.64+0x2] ;  /* 0x0000020a06097981 */ /* 0x000f28000c1e1100 */
[----:B------:R-:W5:Y:S04]  /*0d70*/  LDG.E.U8 R11, desc[UR10][R2.64] ;  /* 0x0000000a020b7981 */ /* 0x000f68000c1e1100 */
[----:B------:R-:W5:Y:S04]  /*0d80*/  LDG.E.U8 R12, desc[UR10][R2.64+0x1] ;  /* 0x0000010a020c7981 */ /* 0x000f68000c1e1100 */
[----:B------:R-:W5:Y:S01]  /*0d90*/  LDG.E.U8 R14, desc[UR10][R2.64+0x2] ;  /* 0x0000020a020e7981 */ /* 0x000f62000c1e1100 */
        /* <DEDUP_REMOVED lines=8> */
[----:B------:R-:W-:Y:S02]  /*0e20*/  I2FP.F32.U32 R15, R12 ;  /* 0x0000000c000f7245 */ /* 0x000fe40000201000 */
[----:B------:R-:W-:Y:S01]  /*0e30*/  I2FP.F32.U32 R7, R14 ;  /* 0x0000000e00077245 */ /* 0x000fe20000201000 */
[----:B------:R-:W-:Y:S02]  /*0e40*/  FADD R29, R0, R11 ;  /* 0x0000000b001d7221 */ /* 0x000fe40000000000 */
[----:B------:R-:W-:Y:S02]  /*0e50*/  FADD R15, R8, R15 ;  /* 0x0000000f080f7221 */ /* 0x000fe40000000000 */
[----:B------:R-:W-:-:S07]  /*0e60*/  FADD R13, R10, R7 ;  /* 0x000000070a0d7221 */ /* 0x000fce0000000000 */
.L_x_4:
[----:B------:R-:W-:Y:S05]  /*0e70*/  BRA.U UP1, `(.L_x_0) ;  /* 0x0000000101447547 */ /* 0x000fea000b800000 */
[----:B------:R-:W0:Y:S01]  /*0e80*/  LDC.64 R6, c[0x0][0x3a0] ;  /* 0x0000e800ff067b82 */ /* 0x000e220000000a00 */
[----:B------:R-:W1:Y:S01]  /*0e90*/  LDCU.64 UR6, c[0x0][0x380] ;  /* 0x00007000ff0677ac */ /* 0x000e620008000a00 */
[----:B------:R-:W-:Y:S01]  /*0ea0*/  MOV R3, RZ ;  /* 0x000000ff00037202 */ /* 0x000fe20000000f00 */
[----:B------:R-:W-:-:S04]  /*0eb0*/  IMAD.MOV.U32 R2, RZ, RZ, R4 ;  /* 0x000000ffff027224 */ /* 0x000fc800078e0004 */
[----:B0-----:R-:W-:-:S04]  /*0ec0*/  IMAD.WIDE.U32 R2, R6, UR4, R2 ;  /* 0x0000000406027c25 */ /* 0x001fc8000f8e0002 */
[----:B------:R-:W-:Y:S01]  /*0ed0*/  IMAD R0, R7, UR4, R3 ;  /* 0x0000000407007c24 */ /* 0x000fe2000f8e0203 */
[----:B-1----:R-:W-:-:S04]  /*0ee0*/  IADD3 R2, P0, PT, R2, UR6, RZ ;  /* 0x0000000602027c10 */ /* 0x002fc8000ff1e0ff */
[----:B------:R-:W-:-:S05]  /*0ef0*/  IADD3.X R3, PT, PT, R0, UR7, RZ, P0, !PT ;  /* 0x0000000700037c10 */ /* 0x000fca00087fe4ff */
[----:B------:R-:W2:Y:S04]  /*0f00*/  LDG.E.U8 R0, desc[UR10][R2.64] ;  /* 0x0000000a02007981 */ /* 0x000ea8000c1e1100 */
[----:B------:R-:W3:Y:S04]  /*0f10*/  LDG.E.U8 R6, desc[UR10][R2.64+0x1] ;  /* 0x0000010a02067981 */ /* 0x000ee8000c1e1100 */
[----:B------:R-:W4:Y:S01]  /*0f20*/  LDG.E.U8 R7, desc[UR10][R2.64+0x2] ;  /* 0x0000020a02077981 */ /* 0x000f22000c1e1100 */
[----:B--2---:R-:W-:Y:S02]  /*0f30*/  I2FP.F32.U32 R0, R0 ;  /* 0x0000000000007245 */ /* 0x004fe40000201000 */
[----:B---3--:R-:W-:-:S03]  /*0f40*/  I2FP.F32.U32 R6, R6 ;  /* 0x0000000600067245 */ /* 0x008fc60000201000 */
[----:B------:R-:W-:Y:S01]  /*0f50*/  FADD R29, R29, R0 ;  /* 0x000000001d1d7221 */ /* 0x000fe20000000000 */
[----:B----4-:R-:W-:Y:S01]  /*0f60*/  I2FP.F32.U32 R8, R7 ;  /* 0x0000000700087245 */ /* 0x010fe20000201000 */
[----:B------:R-:W-:-:S04]  /*0f70*/  FADD R15, R15, R6 ;  /* 0x000000060f0f7221 */ /* 0x000fc80000000000 */
[----:B------:R-:W-:-:S07]  /*0f80*/  FADD R13, R13, R8 ;  /* 0x000000080d0d7221 */ /* 0x000fce0000000000 */
.L_x_0:
[----:B------:R-:W-:Y:S01]  /*0f90*/  I2FP.F32.U32 R3, UR9 ;  /* 0x0000000900037c45 */ /* 0x000fe20008201000 */
[----:B------:R-:W-:Y:S03]  /*0fa0*/  BSSY.RECONVERGENT B0, `(.L_x_5) ;  /* 0x000000d000007945 */ /* 0x000fe60003800200 */
[----:B------:R-:W0:Y:S08]  /*0fb0*/  MUFU.RCP R0, R3 ;  /* 0x0000000300007308 */ /* 0x000e300000001000 */
[----:B------:R-:W1:Y:S01]  /*0fc0*/  FCHK P0, R29, R3 ;  /* 0x000000031d007302 */ /* 0x000e620000000000 */
[----:B0-----:R-:W-:-:S04]  /*0fd0*/  FFMA R7, -R3, R0, 1 ;  /* 0x3f80000003077423 */ /* 0x001fc80000000100 */
[----:B------:R-:W-:-:S04]  /*0fe0*/  FFMA R0, R0, R7, R0 ;  /* 0x0000000700007223 */ /* 0x000fc80000000000 */
[----:B------:R-:W-:-:S04]  /*0ff0*/  FFMA R2, R0, R29, RZ ;  /* 0x0000001d00027223 */ /* 0x000fc800000000ff */
[----:B------:R-:W-:-:S04]  /*1000*/  FFMA R7, -R3, R2, R29 ;  /* 0x0000000203077223 */ /* 0x000fc8000000011d */
[----:B------:R-:W-:Y:S01]  /*1010*/  FFMA R2, R0, R7, R2 ;  /* 0x0000000700027223 */ /* 0x000fe20000000002 */
[----:B-1----:R-:W-:Y:S06]  /*1020*/  @!P0 BRA `(.L_x_6) ;  /* 0x0000000000108947 */ /* 0x002fec0003800000 */
[----:B------:R-:W-:Y:S01]  /*1030*/  IMAD.MOV.U32 R0, RZ, RZ, R29 ;  /* 0x000000ffff007224 */ /* 0x000fe200078e001d */
[----:B------:R-:W-:-:S07]  /*1040*/  MOV R8, 0x1060 ;  /* 0x0000106000087802 */ /* 0x000fce0000000f00 */
[----:B------:R-:W-:Y:S05]  /*1050*/  CALL.REL.NOINC `($__internal_0_$__cuda_sm3x_div_rn_noftz_f32_slowpath) ;  /* 0x0000000000b47944 */ /* 0x000fea0003c00000 */
[----:B------:R-:W-:-:S07]  /*1060*/  IMAD.MOV.U32 R2, RZ, RZ, R0 ;  /* 0x000000ffff027224 */ /* 0x000fce00078e0000 */
.L_x_6:
[----:B------:R-:W-:Y:S05]  /*1070*/  BSYNC.RECONVERGENT B0 ;  /* 0x0000000000007941 */ /* 0x000fea0003800200 */
.L_x_5:
[----:B------:R-:W0:Y:S01]  /*1080*/  MUFU.RCP R0, R3 ;  /* 0x0000000300007308 */ /* 0x000e220000001000 */
[----:B------:R-:W-:Y:S07]  /*1090*/  BSSY.RECONVERGENT B0, `(.L_x_7) ;  /* 0x000000d000007945 */ /* 0x000fee0003800200 */
[----:B------:R-:W1:Y:S08]  /*10a0*/  FCHK P0, R15, R3 ;  /* 0x000000030f007302 */ /* 0x000e700000000000 */
[----:B------:R-:W2:Y:S01]  /*10b0*/  F2I.U32.TRUNC.NTZ R2, R2 ;  /* 0x0000000200027305 */ /* 0x000ea2000020f000 */
[----:B0-----:R-:W-:-:S04]  /*10c0*/  FFMA R7, -R3, R0, 1 ;  /* 0x3f80000003077423 */ /* 0x001fc80000000100 */
[----:B------:R-:W-:-:S04]  /*10d0*/  FFMA R0, R0, R7, R0 ;  /* 0x0000000700007223 */ /* 0x000fc80000000000 */
[----:B------:R-:W-:-:S04]  /*10e0*/  FFMA R6, R0, R15, RZ ;  /* 0x0000000f00067223 */ /* 0x000fc800000000ff */
[----:B------:R-:W-:-:S04]  /*10f0*/  FFMA R7, -R3, R6, R15 ;  /* 0x0000000603077223 */ /* 0x000fc8000000010f */
[----:B------:R-:W-:Y:S01]  /*1100*/  FFMA R6, R0, R7, R6 ;  /* 0x0000000700067223 */ /* 0x000fe20000000006 */
[----:B-12---:R-:W-:Y:S06]  /*1110*/  @!P0 BRA `(.L_x_8) ;  /* 0x0000000000108947 */ /* 0x006fec0003800000 */
[----:B------:R-:W-:Y:S01]  /*1120*/  IMAD.MOV.U32 R0, RZ, RZ, R15 ;  /* 0x000000ffff007224 */ /* 0x000fe200078e000f */
[----:B------:R-:W-:-:S07]  /*1130*/  MOV R8, 0x1150 ;  /* 0x0000115000087802 */ /* 0x000fce0000000f00 */
[----:B------:R-:W-:Y:S05]  /*1140*/  CALL.REL.NOINC `($__internal_0_$__cuda_sm3x_div_rn_noftz_f32_slowpath) ;  /* 0x0000000000787944 */ /* 0x000fea0003c00000 */
[----:B------:R-:W-:-:S07]  /*1150*/  IMAD.MOV.U32 R6, RZ, RZ, R0 ;  /* 0x000000ffff067224 */ /* 0x000fce00078e0000 */
.L_x_8:
[----:B------:R-:W-:Y:S05]  /*1160*/  BSYNC.RECONVERGENT B0 ;  /* 0x0000000000007941 */ /* 0x000fea0003800200 */
.L_x_7:
        /* <DEDUP_REMOVED lines=10> */
[----:B------:R-:W-:Y:S02]  /*1210*/  MOV R0, R13 ;  /* 0x0000000d00007202 */ /* 0x000fe40000000f00 */
[----:B------:R-:W-:-:S07]  /*1220*/  MOV R8, 0x1240 ;  /* 0x0000124000087802 */ /* 0x000fce0000000f00 */
[----:B------:R-:W-:Y:S05]  /*1230*/  CALL.REL.NOINC `($__internal_0_$__cuda_sm3x_div_rn_noftz_f32_slowpath) ;  /* 0x00000000003c7944 */ /* 0x000fea0003c00000 */
.L_x_10:
[----:B------:R-:W-:Y:S05]  /*1240*/  BSYNC.RECONVERGENT B0 ;  /* 0x0000000000007941 */ /* 0x000fea0003800200 */
.L_x_9:
[----:B------:R-:W0:Y:S01]  /*1250*/  LDCU.64 UR4, c[0x0][0x388] ;  /* 0x00007100ff0477ac */ /* 0x000e220008000a00 */
[C---:B------:R-:W-:Y:S01]  /*1260*/  VIADD R8, R4.reuse, 0x1 ;  /* 0x0000000104087836 */ /* 0x040fe20000000000 */
[----:B------:R-:W1:Y:S01]  /*1270*/  F2I.U32.TRUNC.NTZ R3, R0 ;  /* 0x0000000000037305 */ /* 0x000e62000020f000 */
[C---:B------:R-:W-:Y:S01]  /*1280*/  VIADD R10, R4.reuse, 0x2 ;  /* 0x00000002040a7836 */ /* 0x040fe20000000000 */
[----:B0-----:R-:W-:Y:S02]  /*1290*/  IADD3 R4, P0, PT, R4, UR4, RZ ;  /* 0x0000000404047c10 */ /* 0x001fe4000ff1e0ff */
[----:B------:R-:W-:Y:S02]  /*12a0*/  IADD3 R8, P1, PT, R8, UR4, RZ ;  /* 0x0000000408087c10 */ /* 0x000fe4000ff3e0ff */
[----:B------:R-:W-:Y:S01]  /*12b0*/  IADD3 R10, P2, PT, R10, UR4, RZ ;  /* 0x000000040a0a7c10 */ /* 0x000fe2000ff5e0ff */
[----:B------:R-:W-:Y:S02]  /*12c0*/  IMAD.X R5, RZ, RZ, UR5, P0 ;  /* 0x00000005ff057e24 */ /* 0x000fe400080e06ff */
[----:B------:R-:W-:Y:S01]  /*12d0*/  IMAD.X R9, RZ, RZ, UR5, P1 ;  /* 0x00000005ff097e24 */ /* 0x000fe200088e06ff */
[----:B------:R-:W-:-:S02]  /*12e0*/  IADD3.X R11, PT, PT, RZ, UR5, RZ, P2, !PT ;  /* 0x00000005ff0b7c10 */ /* 0x000fc400097fe4ff */
[----:B------:R-:W-:Y:S04]  /*12f0*/  STG.E.U8 desc[UR10][R4.64], R2 ;  /* 0x0000000204007986 */ /* 0x000fe8000c10110a */
[----:B------:R-:W-:Y:S04]  /*1300*/  STG.E.U8 desc[UR10][R8.64], R6 ;  /* 0x0000000608007986 */ /* 0x000fe8000c10110a */
[----:B-1----:R-:W-:Y:S01]  /*1310*/  STG.E.U8 desc[UR10][R10.64], R3 ;  /* 0x000000030a007986 */ /* 0x002fe2000c10110a */
[----:B------:R-:W-:Y:S05]  /*1320*/  EXIT ;  /* 0x000000000000794d */ /* 0x000fea0003800000 */
        .weak           $__internal_0_$__cuda_sm3x_div_rn_noftz_f32_slowpath
        .type           $__internal_0_$__cuda_sm3x_div_rn_noftz_f32_slowpath,@function
        .size           $__internal_0_$__cuda_sm3x_div_rn_noftz_f32_slowpath,(.L_x_23 - $__internal_0_$__cuda_sm3x_div_rn_noftz_f32_slowpath)
$__internal_0_$__cuda_sm3x_div_rn_noftz_f32_slowpath:
[--C-:B------:R-:W-:Y:S01]  /*1330*/  SHF.R.U32.HI R9, RZ, 0x17, R3.reuse ;  /* 0x00000017ff097819 */ /* 0x100fe20000011603 */
[----:B------:R-:W-:Y:S01]  /*1340*/  BSSY.RECONVERGENT B1, `(.L_x_11) ;  /* 0x0000063000017945 */ /* 0x000fe20003800200 */
[----:B------:R-:W-:Y:S01]  /*1350*/  SHF.R.U32.HI R7, RZ, 0x17, R0 ;  /* 0x00000017ff077819 */ /* 0x000fe20000011600 */
[----:B------:R-:W-:Y:S01]  /*1360*/  IMAD.MOV.U32 R11, RZ, RZ, R3 ;  /* 0x000000ffff0b7224 */ /* 0x000fe200078e0003 */
[----:B------:R-:W-:Y:S02]  /*1370*/  LOP3.LUT R9, R9, 0xff, RZ, 0xc0, !PT ;  /* 0x000000ff09097812 */ /* 0x000fe400078ec0ff */
[----:B------:R-:W-:-:S03]  /*1380*/  LOP3.LUT R14, R7, 0xff, RZ, 0xc0, !PT ;  /* 0x000000ff070e7812 */ /* 0x000fc600078ec0ff */
[----:B------:R-:W-:Y:S02]  /*1390*/  VIADD R12, R9, 0xffffffff ;  /* 0xffffffff090c7836 */ /* 0x000fe40000000000 */
[----:B------:R-:W-:-:S03]  /*13a0*/  VIADD R10, R14, 0xffffffff ;  /* 0xffffffff0e0a7836 */ /* 0x000fc60000000000 */
[----:B------:R-:W-:-:S04]  /*13b0*/  ISETP.GT.U32.AND P0, PT, R12, 0xfd, PT ;  /* 0x000000fd0c00780c */ /* 0x000fc80003f04070 */
[----:B------:R-:W-:-:S13]  /*13c0*/  ISETP.GT.U32.OR P0, PT, R10, 0xfd, P0 ;  /* 0x000000fd0a00780c */ /* 0x000fda0000704470 */
[----:B------:R-:W-:Y:S01]  /*13d0*/  @!P0 IMAD.MOV.U32 R7, RZ, RZ, RZ ;  /* 0x000000ffff078224 */ /* 0x000fe200078e00ff */
[----:B------:R-:W-:Y:S06]  /*13e0*/  @!P0 BRA `(.L_x_12) ;  /* 0x00000000005c8947 */ /* 0x000fec0003800000 */
[----:B------:R-:W-:Y:S02]  /*13f0*/  FSETP.GTU.FTZ.AND P0, PT, |R0|, +INF , PT ;  /* 0x7f8000000000780b */ /* 0x000fe40003f1c200 */
[----:B------:R-:W-:-:S04]  /*1400*/  FSETP.GTU.FTZ.AND P1, PT, |R3|, +INF , PT ;  /* 0x7f8000000300780b */ /* 0x000fc80003f3c200 */
[----:B------:R-:W-:-:S13]  /*1410*/  PLOP3.LUT P0, PT, P0, P1, PT, 0xf8, 0x8f ;  /* 0x00000000008f781c */ /* 0x000fda0000703f70 */
[----:B------:R-:W-:Y:S05]  /*1420*/  @P0 BRA `(.L_x_13) ;  /* 0x00000004004c0947 */ /* 0x000fea0003800000 */
[----:B------:R-:W-:-:S13]  /*1430*/  LOP3.LUT P0, RZ, R11, 0x7fffffff, R0, 0xc8, !PT ;  /* 0x7fffffff0bff7812 */ /* 0x000fda000780c800 */
[----:B------:R-:W-:Y:S05]  /*1440*/  @!P0 BRA `(.L_x_14) ;  /* 0x00000004003c8947 */ /* 0x000fea0003800000 */
[C---:B------:R-:W-:Y:S02]  /*1450*/  FSETP.NEU.FTZ.AND P2, PT, |R0|.reuse, +INF , PT ;  /* 0x7f8000000000780b */ /* 0x040fe40003f5d200 */
[----:B------:R-:W-:Y:S02]  /*1460*/  FSETP.NEU.FTZ.AND P1, PT, |R3|, +INF , PT ;  /* 0x7f8000000300780b */ /* 0x000fe40003f3d200 */
[----:B------:R-:W-:-:S11]  /*1470*/  FSETP.NEU.FTZ.AND P0, PT, |R0|, +INF , PT ;  /* 0x7f8000000000780b */ /* 0x000fd60003f1d200 */
[----:B------:R-:W-:Y:S05]  /*1480*/  @!P1 BRA !P2, `(.L_x_14) ;  /* 0x00000004002c9947 */ /* 0x000fea0005000000 */
[----:B------:R-:W-:-:S04]  /*1490*/  LOP3.LUT P2, RZ, R0, 0x7fffffff, RZ, 0xc0, !PT ;  /* 0x7fffffff00ff7812 */ /* 0x000fc8000784c0ff */
[----:B------:R-:W-:-:S13]  /*14a0*/  PLOP3.LUT P1, PT, P1, P2, PT, 0x2f, 0xf2 ;  /* 0x0000000000f2781c */ /* 0x000fda0000f24577 */
[----:B------:R-:W-:Y:S05]  /*14b0*/  @P1 BRA `(.L_x_15) ;  /* 0x0000000400181947 */ /* 0x000fea0003800000 */
[----:B------:R-:W-:-:S04]  /*14c0*/  LOP3.LUT P1, RZ, R11, 0x7fffffff, RZ, 0xc0, !PT ;  /* 0x7fffffff0bff7812 */ /* 0x000fc8000782c0ff */
[----:B------:R-:W-:-:S13]  /*14d0*/  PLOP3.LUT P0, PT, P0, P1, PT, 0x2f, 0xf2 ;  /* 0x0000000000f2781c */ /* 0x000fda0000702577 */
[----:B------:R-:W-:Y:S05]  /*14e0*/  @P0 BRA `(.L_x_16) ;  /* 0x0000000400000947 */ /* 0x000fea0003800000 */
[----:B------:R-:W-:Y:S02]  /*14f0*/  ISETP.GE.AND P0, PT, R10, RZ, PT ;  /* 0x000000ff0a00720c */ /* 0x000fe40003f06270 */
[----:B------:R-:W-:-:S11]  /*1500*/  ISETP.GE.AND P1, PT, R12, RZ, PT ;  /* 0x000000ff0c00720c */ /* 0x000fd60003f26270 */
[----:B------:R-:W-:Y:S01]  /*1510*/  @P0 MOV R7, RZ ;  /* 0x000000ff00070202 */ /* 0x000fe20000000f00 */
[----:B------:R-:W-:Y:S02]  /*1520*/  @!P0 IMAD.MOV.U32 R7, RZ, RZ, -0x40 ;  /* 0xffffffc0ff078424 */ /* 0x000fe400078e00ff */
[----:B------:R-:W-:Y:S01]  /*1530*/  @!P0 FFMA R0, R0, 1.84467440737095516160e+19, RZ ;  /* 0x5f80000000008823 */ /* 0x000fe200000000ff */
[----:B------:R-:W-:Y:S01]  /*1540*/  @!P1 FFMA R11, R3, 1.84467440737095516160e+19, RZ ;  /* 0x5f800000030b9823 */ /* 0x000fe200000000ff */
[----:B------:R-:W-:-:S07]  /*1550*/  @!P1 VIADD R7, R7, 0x40 ;  /* 0x0000004007079836 */ /* 0x000fce0000000000 */
.L_x_12:
[----:B------:R-:W-:Y:S01]  /*1560*/  LEA R10, R9, 0xc0800000, 0x17 ;  /* 0xc0800000090a7811 */ /* 0x000fe200078eb8ff */
[----:B------:R-:W-:Y:S04]  /*1570*/  BSSY.RECONVERGENT B2, `(.L_x_17) ;  /* 0x0000036000027945 */ /* 0x000fe80003800200 */
[----:B------:R-:W-:Y:S02]  /*1580*/  IMAD.IADD R11, R11, 0x1, -R10 ;  /* 0x000000010b0b7824 */ /* 0x000fe400078e0a0a */
[----:B------:R-:W-:Y:S02]  /*1590*/  VIADD R10, R14, 0xffffff81 ;  /* 0xffffff810e0a7836 */ /* 0x000fe40000000000 */
[----:B------:R-:W0:Y:S01]  /*15a0*/  MUFU.RCP R12, R11 ;  /* 0x0000000b000c7308 */ /* 0x000e220000001000 */
[----:B------:R-:W-:Y:S01]  /*15b0*/  FADD.FTZ R17, -R11, -RZ ;  /* 0x800000ff0b117221 */ /* 0x000fe20000010100 */
[C---:B------:R-:W-:Y:S01]  /*15c0*/  IMAD R0, R10.reuse, -0x800000, R0 ;  /* 0xff8000000a007824 */ /* 0x040fe200078e0200 */
[----:B------:R-:W-:-:S04]  /*15d0*/  IADD3 R10, PT, PT, R10, 0x7f, -R9 ;  /* 0x0000007f0a0a7810 */ /* 0x000fc80007ffe809 */
[----:B------:R-:W-:Y:S01]  /*15e0*/  IADD3 R10, PT, PT, R10, R7, RZ ;  /* 0x000000070a0a7210 */ /* 0x000fe20007ffe0ff */
[----:B0-----:R-:W-:-:S04]  /*15f0*/  FFMA R19, R12, R17, 1 ;  /* 0x3f8000000c137423 */ /* 0x001fc80000000011 */
[----:B------:R-:W-:-:S04]  /*1600*/  FFMA R21, R12, R19, R12 ;  /* 0x000000130c157223 */ /* 0x000fc8000000000c */
[----:B------:R-:W-:-:S04]  /*1610*/  FFMA R12, R0, R21, RZ ;  /* 0x00000015000c7223 */ /* 0x000fc800000000ff */
[----:B------:R-:W-:-:S04]  /*1620*/  FFMA R19, R17, R12, R0 ;  /* 0x0000000c11137223 */ /* 0x000fc80000000000 */
[----:B------:R-:W-:-:S04]  /*1630*/  FFMA R12, R21, R19, R12 ;  /* 0x00000013150c7223 */ /* 0x000fc8000000000c */
[----:B------:R-:W-:-:S04]  /*1640*/  FFMA R17, R17, R12, R0 ;  /* 0x0000000c11117223 */ /* 0x000fc80000000000 */
[----:B------:R-:W-:-:S05]  /*1650*/  FFMA R0, R21, R17, R12 ;  /* 0x0000001115007223 */ /* 0x000fca000000000c */
[----:B------:R-:W-:-:S04]  /*1660*/  SHF.R.U32.HI R9, RZ, 0x17, R0 ;  /* 0x00000017ff097819 */ /* 0x000fc80000011600 */
[----:B------:R-:W-:-:S05]  /*1670*/  LOP3.LUT R9, R9, 0xff, RZ, 0xc0, !PT ;  /* 0x000000ff09097812 */ /* 0x000fca00078ec0ff */
[----:B------:R-:W-:-:S04]  /*1680*/  IMAD.IADD R11, R9, 0x1, R10 ;  /* 0x00000001090b7824 */ /* 0x000fc800078e020a */
[----:B------:R-:W-:-:S05]  /*1690*/  VIADD R7, R11, 0xffffffff ;  /* 0xffffffff0b077836 */ /* 0x000fca0000000000 */
[----:B------:R-:W-:-:S13]  /*16a0*/  ISETP.GE.U32.AND P0, PT, R7, 0xfe, PT ;  /* 0x000000fe0700780c */ /* 0x000fda0003f06070 */
[----:B------:R-:W-:Y:S05]  /*16b0*/  @!P0 BRA `(.L_x_18) ;  /* 0x0000000000808947 */ /* 0x000fea0003800000 */
[----:B------:R-:W-:-:S13]  /*16c0*/  ISETP.GT.AND P0, PT, R11, 0xfe, PT ;  /* 0x000000fe0b00780c */ /* 0x000fda0003f04270 */
[----:B------:R-:W-:Y:S05]  /*16d0*/  @P0 BRA `(.L_x_19) ;  /* 0x00000000006c0947 */ /* 0x000fea0003800000 */
[----:B------:R-:W-:-:S13]  /*16e0*/  ISETP.GE.AND P0, PT, R11, 0x1, PT ;  /* 0x000000010b00780c */ /* 0x000fda0003f06270 */
[----:B------:R-:W-:Y:S05]  /*16f0*/  @P0 BRA `(.L_x_20) ;  /* 0x0000000000740947 */ /* 0x000fea0003800000 */
[----:B------:R-:W-:Y:S02]  /*1700*/  ISETP.GE.AND P0, PT, R11, -0x18, PT ;  /* 0xffffffe80b00780c */ /* 0x000fe40003f06270 */
[----:B------:R-:W-:-:S11]  /*1710*/  LOP3.LUT R0, R0, 0x80000000, RZ, 0xc0, !PT ;  /* 0x8000000000007812 */ /* 0x000fd600078ec0ff */
[----:B------:R-:W-:Y:S05]  /*1720*/  @!P0 BRA `(.L_x_20) ;  /* 0x0000000000688947 */ /* 0x000fea0003800000 */
[CCC-:B------:R-:W-:Y:S01]  /*1730*/  FFMA.RZ R7, R21.reuse, R17.reuse, R12.reuse ;  /* 0x0000001115077223 */ /* 0x1c0fe2000000c00c */
[-CC-:B------:R-:W-:Y:S01]  /*1740*/  FFMA.RM R10, R21, R17.reuse, R12.reuse ;  /* 0x00000011150a7223 */ /* 0x180fe2000000400c */
[C---:B------:R-:W-:Y:S02]  /*1750*/  ISETP.NE.AND P2, PT, R11.reuse, RZ, PT ;  /* 0x000000ff0b00720c */ /* 0x040fe40003f45270 */
[----:B------:R-:W-:Y:S02]  /*1760*/  ISETP.NE.AND P1, PT, R11, RZ, PT ;  /* 0x000000ff0b00720c */ /* 0x000fe40003f25270 */
[----:B------:R-:W-:Y:S01]  /*1770*/  LOP3.LUT R9, R7, 0x7fffff, RZ, 0xc0, !PT ;  /* 0x007fffff07097812 */ /* 0x000fe200078ec0ff */
[----:B------:R-:W-:Y:S01]  /*1780*/  FFMA.RP R7, R21, R17, R12 ;  /* 0x0000001115077223 */ /* 0x000fe2000000800c */
[----:B------:R-:W-:Y:S02]  /*1790*/  VIADD R12, R11, 0x20 ;  /* 0x000000200b0c7836 */ /* 0x000fe40000000000 */
[----:B------:R-:W-:Y:S01]  /*17a0*/  LOP3.LUT R9, R9, 0x800000, RZ, 0xfc, !PT ;  /* 0x0080000009097812 */ /* 0x000fe200078efcff */
[----:B------:R-:W-:Y:S01]  /*17b0*/  IMAD.MOV R11, RZ, RZ, -R11 ;  /* 0x000000ffff0b7224 */ /* 0x000fe200078e0a0b */
[----:B------:R-:W-:-:S02]  /*17c0*/  FSETP.NEU.FTZ.AND P0, PT, R7, R10, PT ;  /* 0x0000000a0700720b */ /* 0x000fc40003f1d000 */
[----:B------:R-:W-:Y:S02]  /*17d0*/  SHF.L.U32 R12, R9, R12, RZ ;  /* 0x0000000c090c7219 */ /* 0x000fe400000006ff */
[----:B------:R-:W-:Y:S02]  /*17e0*/  SEL R10, R11, RZ, P2 ;  /* 0x000000ff0b0a7207 */ /* 0x000fe40001000000 */
[----:B------:R-:W-:Y:S02]  /*17f0*/  ISETP.NE.AND P1, PT, R12, RZ, P1 ;  /* 0x000000ff0c00720c */ /* 0x000fe40000f25270 */
[----:B------:R-:W-:Y:S02]  /*1800*/  SHF.R.U32.HI R10, RZ, R10, R9 ;  /* 0x0000000aff0a7219 */ /* 0x000fe40000011609 */
[----:B------:R-:W-:Y:S02]  /*1810*/  PLOP3.LUT P0, PT, P0, P1, PT, 0xf8, 0x8f ;  /* 0x00000000008f781c */ /* 0x000fe40000703f70 */
[----:B------:R-:W-:-:S02]  /*1820*/  SHF.R.U32.HI R12, RZ, 0x1, R10 ;  /* 0x00000001ff0c7819 */ /* 0x000fc4000001160a */
[----:B------:R-:W-:-:S04]  /*1830*/  SEL R7, RZ, 0x1, !P0 ;  /* 0x00000001ff077807 */ /* 0x000fc80004000000 */
[----:B------:R-:W-:-:S04]  /*1840*/  LOP3.LUT R7, R7, 0x1, R12, 0xf8, !PT ;  /* 0x0000000107077812 */ /* 0x000fc800078ef80c */
[----:B------:R-:W-:-:S04]  /*1850*/  LOP3.LUT R7, R7, R10, RZ, 0xc0, !PT ;  /* 0x0000000a07077212 */ /* 0x000fc800078ec0ff */
[----:B------:R-:W-:-:S04]  /*1860*/  IADD3 R7, PT, PT, R12, R7, RZ ;  /* 0x000000070c077210 */ /* 0x000fc80007ffe0ff */
[----:B------:R-:W-:Y:S01]  /*1870*/  LOP3.LUT R0, R7, R0, RZ, 0xfc, !PT ;  /* 0x0000000007007212 */ /* 0x000fe200078efcff */
[----:B------:R-:W-:Y:S06]  /*1880*/  BRA `(.L_x_20) ;  /* 0x0000000000107947 */ /* 0x000fec0003800000 */
.L_x_19:
[----:B------:R-:W-:-:S04]  /*1890*/  LOP3.LUT R0, R0, 0x80000000, RZ, 0xc0, !PT ;  /* 0x8000000000007812 */ /* 0x000fc800078ec0ff */
[----:B------:R-:W-:Y:S01]  /*18a0*/  LOP3.LUT R0, R0, 0x7f800000, RZ, 0xfc, !PT ;  /* 0x7f80000000007812 */ /* 0x000fe200078efcff */
[----:B------:R-:W-:Y:S06]  /*18b0*/  BRA `(.L_x_20) ;  /* 0x0000000000047947 */ /* 0x000fec0003800000 */
.L_x_18:
[----:B------:R-:W-:-:S07]  /*18c0*/  IMAD R0, R10, 0x800000, R0 ;  /* 0x008000000a007824 */ /* 0x000fce00078e0200 */
.L_x_20:
[----:B------:R-:W-:Y:S05]  /*18d0*/  BSYNC.RECONVERGENT B2 ;  /* 0x0000000000027941 */ /* 0x000fea0003800200 */
.L_x_17:
[----:B------:R-:W-:Y:S05]  /*18e0*/  BRA `(.L_x_21) ;  /* 0x0000000000207947 */ /* 0x000fea0003800000 */
.L_x_16:
[----:B------:R-:W-:-:S04]  /*18f0*/  LOP3.LUT R0, R11, 0x80000000, R0, 0x48, !PT ;  /* 0x800000000b007812 */ /* 0x000fc800078e4800 */
[----:B------:R-:W-:Y:S01]  /*1900*/  LOP3.LUT R0, R0, 0x7f800000, RZ, 0xfc, !PT ;  /* 0x7f80000000007812 */ /* 0x000fe200078efcff */
[----:B------:R-:W-:Y:S06]  /*1910*/  BRA `(.L_x_21) ;  /* 0x0000000000147947 */ /* 0x000fec0003800000 */
.L_x_15:
[----:B------:R-:W-:Y:S01]  /*1920*/  LOP3.LUT R0, R11, 0x80000000, R0, 0x48, !PT ;  /* 0x800000000b007812 */ /* 0x000fe200078e4800 */
[----:B------:R-:W-:Y:S06]  /*1930*/  BRA `(.L_x_21) ;  /* 0x00000000000c7947 */ /* 0x000fec0003800000 */
.L_x_14:
[----:B------:R-:W0:Y:S01]  /*1940*/  MUFU.RSQ R0, -QNAN ;  /* 0xffc0000000007908 */ /* 0x000e220000001400 */
[----:B------:R-:W-:Y:S05]  /*1950*/  BRA `(.L_x_21) ;  /* 0x0000000000047947 */ /* 0x000fea0003800000 */
.L_x_13:
[----:B------:R-:W-:-:S07]  /*1960*/  FADD.FTZ R0, R0, R3 ;  /* 0x0000000300007221 */ /* 0x000fce0000010000 */
.L_x_21:
[----:B------:R-:W-:Y:S05]  /*1970*/  BSYNC.RECONVERGENT B1 ;  /* 0x0000000000017941 */ /* 0x000fea0003800200 */
.L_x_11:
[----:B------:R-:W-:-:S04]  /*1980*/  IMAD.MOV.U32 R9, RZ, RZ, 0x0 ;  /* 0x00000000ff097424 */ /* 0x000fc800078e00ff */
[----:B0-----:R-:W-:Y:S05]  /*1990*/  RET.REL.NODEC R8 `(_Z10image_procPhS_jjjyj) ;  /* 0xffffffe408987950 */ /* 0x001fea0003c3ffff */
.L_x_22:
[----:B------:R-:W-:-:S00]  /*19a0*/  BRA `(.L_x_22) ;  /* 0xfffffffc00fc7947 */ /* 0x000fc0000383ffff */
[----:B------:R-:W-:-:S00]  /*19b0*/  NOP ;  /* 0x0000000000007918 */ /* 0x000fc00000000000 */
        /* <DEDUP_REMOVED lines=12> */
.L_x_23:


//--------------------- .nv.shared.reserved.0     --------------------------
	.section	.nv.shared.reserved.0,"aw",@nobits
	.weak		__nv_reservedSMEM_offset_0_alias
	.size		__nv_reservedSMEM_offset_0_alias, 0, 64
	.other		__nv_reservedSMEM_offset_0_alias,@"STO_CUDA_RESERVED_SHARED STV_DEFAULT"
__nv_reservedSMEM_offset_0_alias:
	.zero		0
	.zero		64


//--------------------- .nv.constant0._Z10image_procPhS_jjjyj --------------------------
	.section	.nv.constant0._Z10image_procPhS_jjjyj,"a",@progbits
	.sectionflags	@""
	.align	4
.nv.constant0._Z10image_procPhS_jjjyj:
	.zero		940


//--------------------- SYMBOLS --------------------------

	.type		.nv.reservedSmem.offset0,@object
	.size		.nv.reservedSmem.offset0,0x4
